//
// Generated by NVIDIA NVVM Compiler
//
// Compiler Build ID: CL-36424714
// Cuda compilation tools, release 13.0, V13.0.88
// Based on NVVM 20.0.0
//

.version 9.0
.target sm_100
.address_size 64

	// .globl	_Z12matmul_naivePKfS0_Pfiii
// _ZZ12matmul_tiledPKfS0_PfiiiE2As has been demoted
// _ZZ12matmul_tiledPKfS0_PfiiiE2Bs has been demoted

.visible .entry _Z12matmul_naivePKfS0_Pfiii(
	.param .u64 .ptr .align 1 _Z12matmul_naivePKfS0_Pfiii_param_0,
	.param .u64 .ptr .align 1 _Z12matmul_naivePKfS0_Pfiii_param_1,
	.param .u64 .ptr .align 1 _Z12matmul_naivePKfS0_Pfiii_param_2,
	.param .u32 _Z12matmul_naivePKfS0_Pfiii_param_3,
	.param .u32 _Z12matmul_naivePKfS0_Pfiii_param_4,
	.param .u32 _Z12matmul_naivePKfS0_Pfiii_param_5
)
{
	.reg .pred 	%p<13>;
	.reg .b32 	%r<41>;
	.reg .b32 	%f<68>;
	.reg .b64 	%rd<53>;

	ld.param.u64 	%rd7, [_Z12matmul_naivePKfS0_Pfiii_param_0];
	ld.param.u64 	%rd8, [_Z12matmul_naivePKfS0_Pfiii_param_1];
	ld.param.u64 	%rd6, [_Z12matmul_naivePKfS0_Pfiii_param_2];
	ld.param.u32 	%r20, [_Z12matmul_naivePKfS0_Pfiii_param_3];
	ld.param.u32 	%r18, [_Z12matmul_naivePKfS0_Pfiii_param_4];
	ld.param.u32 	%r19, [_Z12matmul_naivePKfS0_Pfiii_param_5];
	cvta.to.global.u64 	%rd1, %rd8;
	cvta.to.global.u64 	%rd2, %rd7;
	mov.u32 	%r21, %ctaid.x;
	mov.u32 	%r22, %ntid.x;
	mov.u32 	%r23, %tid.x;
	mad.lo.s32 	%r1, %r21, %r22, %r23;
	mov.u32 	%r24, %ctaid.y;
	mov.u32 	%r25, %ntid.y;
	mov.u32 	%r26, %tid.y;
	mad.lo.s32 	%r2, %r24, %r25, %r26;
	setp.ge.s32 	%p1, %r2, %r20;
	setp.ge.s32 	%p2, %r1, %r18;
	or.pred  	%p3, %p1, %p2;
	@%p3 bra 	$L__BB0_14;
	setp.lt.s32 	%p4, %r19, 1;
	mov.f32 	%f67, 0f00000000;
	@%p4 bra 	$L__BB0_13;
	mul.lo.s32 	%r3, %r19, %r2;
	and.b32  	%r4, %r19, 7;
	setp.lt.u32 	%p5, %r19, 8;
	mov.f32 	%f67, 0f00000000;
	mov.b32 	%r39, 0;
	@%p5 bra 	$L__BB0_5;
	and.b32  	%r39, %r19, 2147483640;
	neg.s32 	%r37, %r39;
	shl.b32 	%r7, %r18, 3;
	mul.wide.u32 	%rd9, %r3, 4;
	add.s64 	%rd10, %rd9, %rd2;
	add.s64 	%rd52, %rd10, 16;
	mov.f32 	%f67, 0f00000000;
	mul.wide.s32 	%rd13, %r18, 4;
	mov.u32 	%r36, %r1;
$L__BB0_4:
	.pragma "nounroll";
	ld.global.f32 	%f17, [%rd52+-16];
	mul.wide.s32 	%rd11, %r36, 4;
	add.s64 	%rd12, %rd1, %rd11;
	ld.global.f32 	%f18, [%rd12];
	fma.rn.f32 	%f19, %f17, %f18, %f67;
	ld.global.f32 	%f20, [%rd52+-12];
	add.s64 	%rd14, %rd12, %rd13;
	ld.global.f32 	%f21, [%rd14];
	fma.rn.f32 	%f22, %f20, %f21, %f19;
	ld.global.f32 	%f23, [%rd52+-8];
	add.s64 	%rd15, %rd14, %rd13;
	ld.global.f32 	%f24, [%rd15];
	fma.rn.f32 	%f25, %f23, %f24, %f22;
	ld.global.f32 	%f26, [%rd52+-4];
	add.s64 	%rd16, %rd15, %rd13;
	ld.global.f32 	%f27, [%rd16];
	fma.rn.f32 	%f28, %f26, %f27, %f25;
	ld.global.f32 	%f29, [%rd52];
	add.s64 	%rd17, %rd16, %rd13;
	ld.global.f32 	%f30, [%rd17];
	fma.rn.f32 	%f31, %f29, %f30, %f28;
	ld.global.f32 	%f32, [%rd52+4];
	add.s64 	%rd18, %rd17, %rd13;
	ld.global.f32 	%f33, [%rd18];
	fma.rn.f32 	%f34, %f32, %f33, %f31;
	ld.global.f32 	%f35, [%rd52+8];
	add.s64 	%rd19, %rd18, %rd13;
	ld.global.f32 	%f36, [%rd19];
	fma.rn.f32 	%f37, %f35, %f36, %f34;
	ld.global.f32 	%f38, [%rd52+12];
	add.s64 	%rd20, %rd19, %rd13;
	ld.global.f32 	%f39, [%rd20];
	fma.rn.f32 	%f67, %f38, %f39, %f37;
	add.s32 	%r37, %r37, 8;
	add.s32 	%r36, %r36, %r7;
	add.s64 	%rd52, %rd52, 32;
	setp.ne.s32 	%p6, %r37, 0;
	@%p6 bra 	$L__BB0_4;
$L__BB0_5:
	setp.eq.s32 	%p7, %r4, 0;
	@%p7 bra 	$L__BB0_13;
	and.b32  	%r13, %r19, 3;
	setp.lt.u32 	%p8, %r4, 4;
	@%p8 bra 	$L__BB0_8;
	add.s32 	%r28, %r39, %r3;
	mul.wide.u32 	%rd21, %r28, 4;
	add.s64 	%rd22, %rd2, %rd21;
	ld.global.f32 	%f41, [%rd22];
	mad.lo.s32 	%r29, %r39, %r18, %r1;
	mul.wide.s32 	%rd23, %r29, 4;
	add.s64 	%rd24, %rd1, %rd23;
	ld.global.f32 	%f42, [%rd24];
	fma.rn.f32 	%f43, %f41, %f42, %f67;
	cvt.u64.u32 	%rd25, %r3;
	cvt.u64.u32 	%rd26, %r39;
	add.s64 	%rd27, %rd26, %rd25;
	shl.b64 	%rd28, %rd27, 2;
	add.s64 	%rd29, %rd2, %rd28;
	ld.global.f32 	%f44, [%rd29+4];
	mul.wide.s32 	%rd30, %r18, 4;
	add.s64 	%rd31, %rd24, %rd30;
	ld.global.f32 	%f45, [%rd31];
	fma.rn.f32 	%f46, %f44, %f45, %f43;
	ld.global.f32 	%f47, [%rd29+8];
	add.s64 	%rd32, %rd31, %rd30;
	ld.global.f32 	%f48, [%rd32];
	fma.rn.f32 	%f49, %f47, %f48, %f46;
	ld.global.f32 	%f50, [%rd29+12];
	add.s64 	%rd33, %rd32, %rd30;
	ld.global.f32 	%f51, [%rd33];
	fma.rn.f32 	%f67, %f50, %f51, %f49;
	add.s32 	%r39, %r39, 4;
$L__BB0_8:
	setp.eq.s32 	%p9, %r13, 0;
	@%p9 bra 	$L__BB0_13;
	setp.eq.s32 	%p10, %r13, 1;
	@%p10 bra 	$L__BB0_11;
	add.s32 	%r30, %r39, %r3;
	mul.wide.u32 	%rd34, %r30, 4;
	add.s64 	%rd35, %rd2, %rd34;
	ld.global.f32 	%f53, [%rd35];
	mad.lo.s32 	%r31, %r39, %r18, %r1;
	mul.wide.s32 	%rd36, %r31, 4;
	add.s64 	%rd37, %rd1, %rd36;
	ld.global.f32 	%f54, [%rd37];
	fma.rn.f32 	%f55, %f53, %f54, %f67;
	cvt.u64.u32 	%rd38, %r3;
	cvt.u64.u32 	%rd39, %r39;
	add.s64 	%rd40, %rd39, %rd38;
	shl.b64 	%rd41, %rd40, 2;
	add.s64 	%rd42, %rd2, %rd41;
	ld.global.f32 	%f56, [%rd42+4];
	mul.wide.s32 	%rd43, %r18, 4;
	add.s64 	%rd44, %rd37, %rd43;
	ld.global.f32 	%f57, [%rd44];
	fma.rn.f32 	%f67, %f56, %f57, %f55;
	add.s32 	%r39, %r39, 2;
$L__BB0_11:
	and.b32  	%r32, %r19, 1;
	setp.eq.b32 	%p11, %r32, 1;
	not.pred 	%p12, %p11;
	@%p12 bra 	$L__BB0_13;
	add.s32 	%r33, %r39, %r3;
	mul.wide.u32 	%rd45, %r33, 4;
	add.s64 	%rd46, %rd2, %rd45;
	ld.global.f32 	%f58, [%rd46];
	mad.lo.s32 	%r34, %r39, %r18, %r1;
	mul.wide.s32 	%rd47, %r34, 4;
	add.s64 	%rd48, %rd1, %rd47;
	ld.global.f32 	%f59, [%rd48];
	fma.rn.f32 	%f67, %f58, %f59, %f67;
$L__BB0_13:
	mad.lo.s32 	%r35, %r18, %r2, %r1;
	cvta.to.global.u64 	%rd49, %rd6;
	mul.wide.s32 	%rd50, %r35, 4;
	add.s64 	%rd51, %rd49, %rd50;
	st.global.f32 	[%rd51], %f67;
$L__BB0_14:
	ret;

}
	// .globl	_Z12matmul_tiledPKfS0_Pfiii
.visible .entry _Z12matmul_tiledPKfS0_Pfiii(
	.param .u64 .ptr .align 1 _Z12matmul_tiledPKfS0_Pfiii_param_0,
	.param .u64 .ptr .align 1 _Z12matmul_tiledPKfS0_Pfiii_param_1,
	.param .u64 .ptr .align 1 _Z12matmul_tiledPKfS0_Pfiii_param_2,
	.param .u32 _Z12matmul_tiledPKfS0_Pfiii_param_3,
	.param .u32 _Z12matmul_tiledPKfS0_Pfiii_param_4,
	.param .u32 _Z12matmul_tiledPKfS0_Pfiii_param_5
)
{
	.reg .pred 	%p<26>;
	.reg .b32 	%r<63>;
	.reg .b32 	%f<181>;
	.reg .b64 	%rd<20>;
	// demoted variable
	.shared .align 4 .b8 _ZZ12matmul_tiledPKfS0_PfiiiE2As[1024];
	// demoted variable
	.shared .align 4 .b8 _ZZ12matmul_tiledPKfS0_PfiiiE2Bs[1024];
	ld.param.u64 	%rd5, [_Z12matmul_tiledPKfS0_Pfiii_param_0];
	ld.param.u64 	%rd6, [_Z12matmul_tiledPKfS0_Pfiii_param_1];
	ld.param.u32 	%r33, [_Z12matmul_tiledPKfS0_Pfiii_param_3];
	ld.param.u32 	%r34, [_Z12matmul_tiledPKfS0_Pfiii_param_4];
	ld.param.u32 	%r35, [_Z12matmul_tiledPKfS0_Pfiii_param_5];
	cvta.to.global.u64 	%rd1, %rd6;
	cvta.to.global.u64 	%rd2, %rd5;
	mov.u32 	%r36, %ctaid.x;
	shl.b32 	%r1, %r36, 4;
	mov.u32 	%r2, %tid.x;
	add.s32 	%r3, %r1, %r2;
	mov.u32 	%r37, %ctaid.y;
	shl.b32 	%r38, %r37, 4;
	mov.u32 	%r4, %tid.y;
	add.s32 	%r5, %r38, %r4;
	setp.lt.s32 	%p1, %r35, 1;
	mov.f32 	%f180, 0f00000000;
	@%p1 bra 	$L__BB1_19;
	add.s32 	%r6, %r35, 15;
	mul.lo.s32 	%r7, %r35, %r5;
	shl.b32 	%r40, %r4, 6;
	mov.u32 	%r41, _ZZ12matmul_tiledPKfS0_PfiiiE2As;
	add.s32 	%r8, %r41, %r40;
	shl.b32 	%r42, %r2, 2;
	add.s32 	%r9, %r8, %r42;
	mov.u32 	%r43, _ZZ12matmul_tiledPKfS0_PfiiiE2Bs;
	add.s32 	%r11, %r43, %r42;
	add.s32 	%r10, %r11, %r40;
	setp.lt.u32 	%p2, %r35, 17;
	mov.f32 	%f180, 0f00000000;
	mov.b32 	%r62, 0;
	@%p2 bra 	$L__BB1_13;
	shr.u32 	%r44, %r6, 4;
	and.b32  	%r45, %r44, 134217726;
	neg.s32 	%r61, %r45;
	add.s32 	%r46, %r4, 16;
	mad.lo.s32 	%r47, %r34, %r46, %r2;
	add.s32 	%r59, %r47, %r1;
	shl.b32 	%r14, %r34, 5;
	mad.lo.s32 	%r48, %r4, %r34, %r2;
	add.s32 	%r58, %r48, %r1;
	add.s32 	%r56, %r2, %r7;
	mov.f32 	%f180, 0f00000000;
	mov.u32 	%r57, %r2;
	mov.u32 	%r60, %r4;
$L__BB1_3:
	setp.ge.s32 	%p3, %r5, %r33;
	setp.ge.s32 	%p4, %r57, %r35;
	mul.wide.s32 	%rd7, %r56, 4;
	add.s64 	%rd3, %rd2, %rd7;
	mov.f32 	%f172, 0f00000000;
	or.pred  	%p5, %p3, %p4;
	@%p5 bra 	$L__BB1_5;
	ld.global.f32 	%f172, [%rd3];
$L__BB1_5:
	setp.ge.s32 	%p6, %r3, %r34;
	st.shared.f32 	[%r9], %f172;
	setp.ge.s32 	%p7, %r60, %r35;
	mov.f32 	%f173, 0f00000000;
	or.pred  	%p8, %p6, %p7;
	@%p8 bra 	$L__BB1_7;
	mul.wide.s32 	%rd8, %r58, 4;
	add.s64 	%rd9, %rd1, %rd8;
	ld.global.f32 	%f173, [%rd9];
$L__BB1_7:
	st.shared.f32 	[%r10], %f173;
	bar.sync 	0;
	ld.shared.f32 	%f27, [%r8];
	ld.shared.f32 	%f28, [%r11];
	fma.rn.f32 	%f29, %f27, %f28, %f180;
	ld.shared.f32 	%f30, [%r8+4];
	ld.shared.f32 	%f31, [%r11+64];
	fma.rn.f32 	%f32, %f30, %f31, %f29;
	ld.shared.f32 	%f33, [%r8+8];
	ld.shared.f32 	%f34, [%r11+128];
	fma.rn.f32 	%f35, %f33, %f34, %f32;
	ld.shared.f32 	%f36, [%r8+12];
	ld.shared.f32 	%f37, [%r11+192];
	fma.rn.f32 	%f38, %f36, %f37, %f35;
	ld.shared.f32 	%f39, [%r8+16];
	ld.shared.f32 	%f40, [%r11+256];
	fma.rn.f32 	%f41, %f39, %f40, %f38;
	ld.shared.f32 	%f42, [%r8+20];
	ld.shared.f32 	%f43, [%r11+320];
	fma.rn.f32 	%f44, %f42, %f43, %f41;
	ld.shared.f32 	%f45, [%r8+24];
	ld.shared.f32 	%f46, [%r11+384];
	fma.rn.f32 	%f47, %f45, %f46, %f44;
	ld.shared.f32 	%f48, [%r8+28];
	ld.shared.f32 	%f49, [%r11+448];
	fma.rn.f32 	%f50, %f48, %f49, %f47;
	ld.shared.f32 	%f51, [%r8+32];
	ld.shared.f32 	%f52, [%r11+512];
	fma.rn.f32 	%f53, %f51, %f52, %f50;
	ld.shared.f32 	%f54, [%r8+36];
	ld.shared.f32 	%f55, [%r11+576];
	fma.rn.f32 	%f56, %f54, %f55, %f53;
	ld.shared.f32 	%f57, [%r8+40];
	ld.shared.f32 	%f58, [%r11+640];
	fma.rn.f32 	%f59, %f57, %f58, %f56;
	ld.shared.f32 	%f60, [%r8+44];
	ld.shared.f32 	%f61, [%r11+704];
	fma.rn.f32 	%f62, %f60, %f61, %f59;
	ld.shared.f32 	%f63, [%r8+48];
	ld.shared.f32 	%f64, [%r11+768];
	fma.rn.f32 	%f65, %f63, %f64, %f62;
	ld.shared.f32 	%f66, [%r8+52];
	ld.shared.f32 	%f67, [%r11+832];
	fma.rn.f32 	%f68, %f66, %f67, %f65;
	ld.shared.f32 	%f69, [%r8+56];
	ld.shared.f32 	%f70, [%r11+896];
	fma.rn.f32 	%f71, %f69, %f70, %f68;
	ld.shared.f32 	%f72, [%r8+60];
	ld.shared.f32 	%f73, [%r11+960];
	fma.rn.f32 	%f6, %f72, %f73, %f71;
	bar.sync 	0;
	add.s32 	%r49, %r57, 16;
	setp.ge.s32 	%p10, %r49, %r35;
	mov.f32 	%f174, 0f00000000;
	or.pred  	%p11, %p3, %p10;
	@%p11 bra 	$L__BB1_9;
	ld.global.f32 	%f174, [%rd3+64];
$L__BB1_9:
	st.shared.f32 	[%r9], %f174;
	add.s32 	%r50, %r60, 16;
	setp.ge.s32 	%p13, %r50, %r35;
	mov.f32 	%f175, 0f00000000;
	or.pred  	%p14, %p6, %p13;
	@%p14 bra 	$L__BB1_11;
	mul.wide.s32 	%rd10, %r59, 4;
	add.s64 	%rd11, %rd1, %rd10;
	ld.global.f32 	%f175, [%rd11];
$L__BB1_11:
	st.shared.f32 	[%r10], %f175;
	bar.sync 	0;
	ld.shared.f32 	%f75, [%r8];
	ld.shared.f32 	%f76, [%r11];
	fma.rn.f32 	%f77, %f75, %f76, %f6;
	ld.shared.f32 	%f78, [%r8+4];
	ld.shared.f32 	%f79, [%r11+64];
	fma.rn.f32 	%f80, %f78, %f79, %f77;
	ld.shared.f32 	%f81, [%r8+8];
	ld.shared.f32 	%f82, [%r11+128];
	fma.rn.f32 	%f83, %f81, %f82, %f80;
	ld.shared.f32 	%f84, [%r8+12];
	ld.shared.f32 	%f85, [%r11+192];
	fma.rn.f32 	%f86, %f84, %f85, %f83;
	ld.shared.f32 	%f87, [%r8+16];
	ld.shared.f32 	%f88, [%r11+256];
	fma.rn.f32 	%f89, %f87, %f88, %f86;
	ld.shared.f32 	%f90, [%r8+20];
	ld.shared.f32 	%f91, [%r11+320];
	fma.rn.f32 	%f92, %f90, %f91, %f89;
	ld.shared.f32 	%f93, [%r8+24];
	ld.shared.f32 	%f94, [%r11+384];
	fma.rn.f32 	%f95, %f93, %f94, %f92;
	ld.shared.f32 	%f96, [%r8+28];
	ld.shared.f32 	%f97, [%r11+448];
	fma.rn.f32 	%f98, %f96, %f97, %f95;
	ld.shared.f32 	%f99, [%r8+32];
	ld.shared.f32 	%f100, [%r11+512];
	fma.rn.f32 	%f101, %f99, %f100, %f98;
	ld.shared.f32 	%f102, [%r8+36];
	ld.shared.f32 	%f103, [%r11+576];
	fma.rn.f32 	%f104, %f102, %f103, %f101;
	ld.shared.f32 	%f105, [%r8+40];
	ld.shared.f32 	%f106, [%r11+640];
	fma.rn.f32 	%f107, %f105, %f106, %f104;
	ld.shared.f32 	%f108, [%r8+44];
	ld.shared.f32 	%f109, [%r11+704];
	fma.rn.f32 	%f110, %f108, %f109, %f107;
	ld.shared.f32 	%f111, [%r8+48];
	ld.shared.f32 	%f112, [%r11+768];
	fma.rn.f32 	%f113, %f111, %f112, %f110;
	ld.shared.f32 	%f114, [%r8+52];
	ld.shared.f32 	%f115, [%r11+832];
	fma.rn.f32 	%f116, %f114, %f115, %f113;
	ld.shared.f32 	%f117, [%r8+56];
	ld.shared.f32 	%f118, [%r11+896];
	fma.rn.f32 	%f119, %f117, %f118, %f116;
	ld.shared.f32 	%f120, [%r8+60];
	ld.shared.f32 	%f121, [%r11+960];
	fma.rn.f32 	%f180, %f120, %f121, %f119;
	bar.sync 	0;
	add.s32 	%r61, %r61, 2;
	add.s32 	%r60, %r60, 32;
	add.s32 	%r59, %r59, %r14;
	add.s32 	%r58, %r58, %r14;
	add.s32 	%r57, %r57, 32;
	add.s32 	%r56, %r56, 32;
	setp.ne.s32 	%p15, %r61, 0;
	@%p15 bra 	$L__BB1_3;
	and.b32  	%r62, %r6, 2147483616;
$L__BB1_13:
	and.b32  	%r51, %r6, 16;
	setp.eq.s32 	%p16, %r51, 0;
	@%p16 bra 	$L__BB1_19;
	setp.ge.s32 	%p17, %r5, %r33;
	add.s32 	%r52, %r62, %r2;
	setp.ge.s32 	%p18, %r52, %r35;
	mov.f32 	%f178, 0f00000000;
	or.pred  	%p19, %p17, %p18;
	@%p19 bra 	$L__BB1_16;
	add.s32 	%r53, %r52, %r7;
	mul.wide.s32 	%rd12, %r53, 4;
	add.s64 	%rd13, %rd2, %rd12;
	ld.global.f32 	%f178, [%rd13];
$L__BB1_16:
	setp.ge.s32 	%p20, %r3, %r34;
	st.shared.f32 	[%r9], %f178;
	add.s32 	%r32, %r62, %r4;
	setp.ge.s32 	%p21, %r32, %r35;
	mov.f32 	%f179, 0f00000000;
	or.pred  	%p22, %p20, %p21;
	@%p22 bra 	$L__BB1_18;
	mad.lo.s32 	%r54, %r32, %r34, %r3;
	mul.wide.s32 	%rd14, %r54, 4;
	add.s64 	%rd15, %rd1, %rd14;
	ld.global.f32 	%f179, [%rd15];
$L__BB1_18:
	st.shared.f32 	[%r10], %f179;
	bar.sync 	0;
	ld.shared.f32 	%f124, [%r8];
	ld.shared.f32 	%f125, [%r11];
	fma.rn.f32 	%f126, %f124, %f125, %f180;
	ld.shared.f32 	%f127, [%r8+4];
	ld.shared.f32 	%f128, [%r11+64];
	fma.rn.f32 	%f129, %f127, %f128, %f126;
	ld.shared.f32 	%f130, [%r8+8];
	ld.shared.f32 	%f131, [%r11+128];
	fma.rn.f32 	%f132, %f130, %f131, %f129;
	ld.shared.f32 	%f133, [%r8+12];
	ld.shared.f32 	%f134, [%r11+192];
	fma.rn.f32 	%f135, %f133, %f134, %f132;
	ld.shared.f32 	%f136, [%r8+16];
	ld.shared.f32 	%f137, [%r11+256];
	fma.rn.f32 	%f138, %f136, %f137, %f135;
	ld.shared.f32 	%f139, [%r8+20];
	ld.shared.f32 	%f140, [%r11+320];
	fma.rn.f32 	%f141, %f139, %f140, %f138;
	ld.shared.f32 	%f142, [%r8+24];
	ld.shared.f32 	%f143, [%r11+384];
	fma.rn.f32 	%f144, %f142, %f143, %f141;
	ld.shared.f32 	%f145, [%r8+28];
	ld.shared.f32 	%f146, [%r11+448];
	fma.rn.f32 	%f147, %f145, %f146, %f144;
	ld.shared.f32 	%f148, [%r8+32];
	ld.shared.f32 	%f149, [%r11+512];
	fma.rn.f32 	%f150, %f148, %f149, %f147;
	ld.shared.f32 	%f151, [%r8+36];
	ld.shared.f32 	%f152, [%r11+576];
	fma.rn.f32 	%f153, %f151, %f152, %f150;
	ld.shared.f32 	%f154, [%r8+40];
	ld.shared.f32 	%f155, [%r11+640];
	fma.rn.f32 	%f156, %f154, %f155, %f153;
	ld.shared.f32 	%f157, [%r8+44];
	ld.shared.f32 	%f158, [%r11+704];
	fma.rn.f32 	%f159, %f157, %f158, %f156;
	ld.shared.f32 	%f160, [%r8+48];
	ld.shared.f32 	%f161, [%r11+768];
	fma.rn.f32 	%f162, %f160, %f161, %f159;
	ld.shared.f32 	%f163, [%r8+52];
	ld.shared.f32 	%f164, [%r11+832];
	fma.rn.f32 	%f165, %f163, %f164, %f162;
	ld.shared.f32 	%f166, [%r8+56];
	ld.shared.f32 	%f167, [%r11+896];
	fma.rn.f32 	%f168, %f166, %f167, %f165;
	ld.shared.f32 	%f169, [%r8+60];
	ld.shared.f32 	%f170, [%r11+960];
	fma.rn.f32 	%f180, %f169, %f170, %f168;
	bar.sync 	0;
$L__BB1_19:
	setp.ge.s32 	%p23, %r5, %r33;
	setp.ge.s32 	%p24, %r3, %r34;
	or.pred  	%p25, %p23, %p24;
	@%p25 bra 	$L__BB1_21;
	ld.param.u64 	%rd19, [_Z12matmul_tiledPKfS0_Pfiii_param_2];
	mad.lo.s32 	%r55, %r34, %r5, %r3;
	cvta.to.global.u64 	%rd16, %rd19;
	mul.wide.s32 	%rd17, %r55, 4;
	add.s64 	%rd18, %rd16, %rd17;
	st.global.f32 	[%rd18], %f180;
$L__BB1_21:
	ret;

}


// ===== COMPILED SASS (sm_100) =====

	.target	sm_100

	.elftype	@"ET_EXEC"


//--------------------- .note.nv.tkinfo           --------------------------
	.section	.note.nv.tkinfo,"",@"SHT_NOTE"
	.sectionflags	@"SHF_NOTE_NV_TKINFO"
	.tkinfo
        /*0018*/ 	.word	0x00000002
        /*0030*/ 	.string	""
        /*0030*/ 	.string	"ptxas"
        /*0030*/ 	.string	"Cuda compilation tools, release 13.0, V13.0.88"
        /*0030*/ 	.string	"Build cuda_13.0.r13.0/compiler.36424714_0"
        /*0030*/ 	.string	"-arch sm_100 -m 64 "



//--------------------- .note.nv.cuinfo           --------------------------
	.section	.note.nv.cuinfo,"",@"SHT_NOTE"
	.sectionflags	@"SHF_NOTE_NV_CUINFO"
        /*0018*/ 	.short	0x0002
        /*001a*/ 	.short	0x0064
        /*001c*/ 	.short	0x0082
	.zero		2


//--------------------- .nv.info                  --------------------------
	.section	.nv.info,"",@"SHT_CUDA_INFO"
	.align	4


	//----- nvinfo : EIATTR_REGCOUNT
	.align		4
        /*0000*/ 	.byte	0x04, 0x2f
        /*0002*/ 	.short	(.L_1 - .L_0)
	.align		4
.L_0:
        /*0004*/ 	.word	index@(_Z12matmul_naivePKfS0_Pfiii)
        /*0008*/ 	.word	0x00000020


	//----- nvinfo : EIATTR_FRAME_SIZE
	.align		4
.L_1:
        /*000c*/ 	.byte	0x04, 0x11
        /*000e*/ 	.short	(.L_3 - .L_2)
	.align		4
.L_2:
        /*0010*/ 	.word	index@(_Z12matmul_naivePKfS0_Pfiii)
        /*0014*/ 	.word	0x00000000


	//----- nvinfo : EIATTR_REGCOUNT
	.align		4
.L_3:
        /*0018*/ 	.byte	0x04, 0x2f
        /*001a*/ 	.short	(.L_5 - .L_4)
	.align		4
.L_4:
        /*001c*/ 	.word	index@(_Z12matmul_tiledPKfS0_Pfiii)
        /*0020*/ 	.word	0x00000020


	//----- nvinfo : EIATTR_FRAME_SIZE
	.align		4
.L_5:
        /*0024*/ 	.byte	0x04, 0x11
        /*0026*/ 	.short	(.L_7 - .L_6)
	.align		4
.L_6:
        /*0028*/ 	.word	index@(_Z12matmul_tiledPKfS0_Pfiii)
        /*002c*/ 	.word	0x00000000


	//----- nvinfo : EIATTR_MIN_STACK_SIZE
	.align		4
.L_7:
        /*0030*/ 	.byte	0x04, 0x12
        /*0032*/ 	.short	(.L_9 - .L_8)
	.align		4
.L_8:
        /*0034*/ 	.word	index@(_Z12matmul_tiledPKfS0_Pfiii)
        /*0038*/ 	.word	0x00000000


	//----- nvinfo : EIATTR_MIN_STACK_SIZE
	.align		4
.L_9:
        /*003c*/ 	.byte	0x04, 0x12
        /*003e*/ 	.short	(.L_11 - .L_10)
	.align		4
.L_10:
        /*0040*/ 	.word	index@(_Z12matmul_naivePKfS0_Pfiii)
        /*0044*/ 	.word	0x00000000
.L_11:


//--------------------- .nv.compat                --------------------------
	.section	.nv.compat,"",@"SHT_CUDA_COMPAT_INFO"
	.align	4
        /*0000*/ 	.byte	0x02, 0x09, 0x00, 0x00, 0x02, 0x02, 0x01, 0x00, 0x02, 0x05, 0x05, 0x00, 0x03, 0x07, 0x01, 0x01
        /*0010*/ 	.byte	0x02, 0x03, 0x00, 0x00, 0x02, 0x06, 0x01, 0x00, 0x04, 0x0b, 0x08, 0x00, 0x09, 0x00, 0x00, 0x00
        /*0020*/ 	.byte	0x00, 0x00, 0x00, 0x00


//--------------------- .nv.info._Z12matmul_tiledPKfS0_Pfiii --------------------------
	.section	.nv.info._Z12matmul_tiledPKfS0_Pfiii,"",@"SHT_CUDA_INFO"
	.sectionflags	@""
	.align	4


	//----- nvinfo : EIATTR_CUDA_API_VERSION
	.align		4
        /*0000*/ 	.byte	0x04, 0x37
        /*0002*/ 	.short	(.L_13 - .L_12)
.L_12:
        /*0004*/ 	.word	0x00000082


	//----- nvinfo : EIATTR_KPARAM_INFO
	.align		4
.L_13:
        /*0008*/ 	.byte	0x04, 0x17
        /*000a*/ 	.short	(.L_15 - .L_14)
.L_14:
        /*000c*/ 	.word	0x00000000
        /*0010*/ 	.short	0x0005
        /*0012*/ 	.short	0x0020
        /*0014*/ 	.byte	0x00, 0xf0, 0x11, 0x00


	//----- nvinfo : EIATTR_KPARAM_INFO
	.align		4
.L_15:
        /*0018*/ 	.byte	0x04, 0x17
        /*001a*/ 	.short	(.L_17 - .L_16)
.L_16:
        /*001c*/ 	.word	0x00000000
        /*0020*/ 	.short	0x0004
        /*0022*/ 	.short	0x001c
        /*0024*/ 	.byte	0x00, 0xf0, 0x11, 0x00


	//----- nvinfo : EIATTR_KPARAM_INFO
	.align		4
.L_17:
        /*0028*/ 	.byte	0x04, 0x17
        /*002a*/ 	.short	(.L_19 - .L_18)
.L_18:
        /*002c*/ 	.word	0x00000000
        /*0030*/ 	.short	0x0003
        /*0032*/ 	.short	0x0018
        /*0034*/ 	.byte	0x00, 0xf0, 0x11, 0x00


	//----- nvinfo : EIATTR_KPARAM_INFO
	.align		4
.L_19:
        /*0038*/ 	.byte	0x04, 0x17
        /*003a*/ 	.short	(.L_21 - .L_20)
.L_20:
        /*003c*/ 	.word	0x00000000
        /*0040*/ 	.short	0x0002
        /*0042*/ 	.short	0x0010
        /*0044*/ 	.byte	0x00, 0xf5, 0x21, 0x00


	//----- nvinfo : EIATTR_KPARAM_INFO
	.align		4
.L_21:
        /*0048*/ 	.byte	0x04, 0x17
        /*004a*/ 	.short	(.L_23 - .L_22)
.L_22:
        /*004c*/ 	.word	0x00000000
        /*0050*/ 	.short	0x0001
        /*0052*/ 	.short	0x0008
        /*0054*/ 	.byte	0x00, 0xf5, 0x21, 0x00


	//----- nvinfo : EIATTR_KPARAM_INFO
	.align		4
.L_23:
        /*0058*/ 	.byte	0x04, 0x17
        /*005a*/ 	.short	(.L_25 - .L_24)
.L_24:
        /*005c*/ 	.word	0x00000000
        /*0060*/ 	.short	0x0000
        /*0062*/ 	.short	0x0000
        /*0064*/ 	.byte	0x00, 0xf5, 0x21, 0x00


	//----- nvinfo : EIATTR_SPARSE_MMA_MASK
	.align		4
.L_25:
        /*0068*/ 	.byte	0x03, 0x50
        /*006a*/ 	.short	0x0000


	//----- nvinfo : EIATTR_MAXREG_COUNT
	.align		4
        /*006c*/ 	.byte	0x03, 0x1b
        /*006e*/ 	.short	0x00ff


	//----- nvinfo : EIATTR_NUM_BARRIERS
	.align		4
        /*0070*/ 	.byte	0x02, 0x4c
        /*0072*/ 	.byte	0x01
	.zero		1


	//----- nvinfo : EIATTR_MERCURY_ISA_VERSION
	.align		4
        /*0074*/ 	.byte	0x03, 0x5f
        /*0076*/ 	.short	0x0101


	//----- nvinfo : EIATTR_VRC_CTA_INIT_COUNT
	.align		4
        /*0078*/ 	.byte	0x02, 0x4a
	.zero		1
	.zero		1


	//----- nvinfo : EIATTR_EXIT_INSTR_OFFSETS
	.align		4
        /*007c*/ 	.byte	0x04, 0x1c
        /*007e*/ 	.short	(.L_27 - .L_26)


	//   ....[0]....
.L_26:
        /*0080*/ 	.word	0x00000d80


	//   ....[1]....
        /*0084*/ 	.word	0x00000dd0


	//----- nvinfo : EIATTR_CBANK_PARAM_SIZE
	.align		4
.L_27:
        /*0088*/ 	.byte	0x03, 0x19
        /*008a*/ 	.short	0x0024


	//----- nvinfo : EIATTR_PARAM_CBANK
	.align		4
        /*008c*/ 	.byte	0x04, 0x0a
        /*008e*/ 	.short	(.L_29 - .L_28)
	.align		4
.L_28:
        /*0090*/ 	.word	index@(.nv.constant0._Z12matmul_tiledPKfS0_Pfiii)
        /*0094*/ 	.short	0x0380
        /*0096*/ 	.short	0x0024


	//----- nvinfo : EIATTR_SW_WAR
	.align		4
.L_29:
        /*0098*/ 	.byte	0x04, 0x36
        /*009a*/ 	.short	(.L_31 - .L_30)
.L_30:
        /*009c*/ 	.word	0x00000008
.L_31:


//--------------------- .nv.info._Z12matmul_naivePKfS0_Pfiii --------------------------
	.section	.nv.info._Z12matmul_naivePKfS0_Pfiii,"",@"SHT_CUDA_INFO"
	.sectionflags	@""
	.align	4


	//----- nvinfo : EIATTR_CUDA_API_VERSION
	.align		4
        /*0000*/ 	.byte	0x04, 0x37
        /*0002*/ 	.short	(.L_33 - .L_32)
.L_32:
        /*0004*/ 	.word	0x00000082


	//----- nvinfo : EIATTR_KPARAM_INFO
	.align		4
.L_33:
        /*0008*/ 	.byte	0x04, 0x17
        /*000a*/ 	.short	(.L_35 - .L_34)
.L_34:
        /*000c*/ 	.word	0x00000000
        /*0010*/ 	.short	0x0005
        /*0012*/ 	.short	0x0020
        /*0014*/ 	.byte	0x00, 0xf0, 0x11, 0x00


	//----- nvinfo : EIATTR_KPARAM_INFO
	.align		4
.L_35:
        /*0018*/ 	.byte	0x04, 0x17
        /*001a*/ 	.short	(.L_37 - .L_36)
.L_36:
        /*001c*/ 	.word	0x00000000
        /*0020*/ 	.short	0x0004
        /*0022*/ 	.short	0x001c
        /*0024*/ 	.byte	0x00, 0xf0, 0x11, 0x00


	//----- nvinfo : EIATTR_KPARAM_INFO
	.align		4
.L_37:
        /*0028*/ 	.byte	0x04, 0x17
        /*002a*/ 	.short	(.L_39 - .L_38)
.L_38:
        /*002c*/ 	.word	0x00000000
        /*0030*/ 	.short	0x0003
        /*0032*/ 	.short	0x0018
        /*0034*/ 	.byte	0x00, 0xf0, 0x11, 0x00


	//----- nvinfo : EIATTR_KPARAM_INFO
	.align		4
.L_39:
        /*0038*/ 	.byte	0x04, 0x17
        /*003a*/ 	.short	(.L_41 - .L_40)
.L_40:
        /*003c*/ 	.word	0x00000000
        /*0040*/ 	.short	0x0002
        /*0042*/ 	.short	0x0010
        /*0044*/ 	.byte	0x00, 0xf5, 0x21, 0x00


	//----- nvinfo : EIATTR_KPARAM_INFO
	.align		4
.L_41:
        /*0048*/ 	.byte	0x04, 0x17
        /*004a*/ 	.short	(.L_43 - .L_42)
.L_42:
        /*004c*/ 	.word	0x00000000
        /*0050*/ 	.short	0x0001
        /*0052*/ 	.short	0x0008
        /*0054*/ 	.byte	0x00, 0xf5, 0x21, 0x00


	//----- nvinfo : EIATTR_KPARAM_INFO
	.align		4
.L_43:
        /*0058*/ 	.byte	0x04, 0x17
        /*005a*/ 	.short	(.L_45 - .L_44)
.L_44:
        /*005c*/ 	.word	0x00000000
        /*0060*/ 	.short	0x0000
        /*0062*/ 	.short	0x0000
        /*0064*/ 	.byte	0x00, 0xf5, 0x21, 0x00


	//----- nvinfo : EIATTR_SPARSE_MMA_MASK
	.align		4
.L_45:
        /*0068*/ 	.byte	0x03, 0x50
        /*006a*/ 	.short	0x0000


	//----- nvinfo : EIATTR_MAXREG_COUNT
	.align		4
        /*006c*/ 	.byte	0x03, 0x1b
        /*006e*/ 	.short	0x00ff


	//----- nvinfo : EIATTR_MERCURY_ISA_VERSION
	.align		4
        /*0070*/ 	.byte	0x03, 0x5f
        /*0072*/ 	.short	0x0101


	//----- nvinfo : EIATTR_VRC_CTA_INIT_COUNT
	.align		4
        /*0074*/ 	.byte	0x02, 0x4a
	.zero		1
	.zero		1


	//----- nvinfo : EIATTR_EXIT_INSTR_OFFSETS
	.align		4
        /*0078*/ 	.byte	0x04, 0x1c
        /*007a*/ 	.short	(.L_47 - .L_46)


	//   ....[0]....
.L_46:
        /*007c*/ 	.word	0x000000c0


	//   ....[1]....
        /*0080*/ 	.word	0x000008e0


	//----- nvinfo : EIATTR_CBANK_PARAM_SIZE
	.align		4
.L_47:
        /*0084*/ 	.byte	0x03, 0x19
        /*0086*/ 	.short	0x0024


	//----- nvinfo : EIATTR_PARAM_CBANK
	.align		4
        /*0088*/ 	.byte	0x04, 0x0a
        /*008a*/ 	.short	(.L_49 - .L_48)
	.align		4
.L_48:
        /*008c*/ 	.word	index@(.nv.constant0._Z12matmul_naivePKfS0_Pfiii)
        /*0090*/ 	.short	0x0380
        /*0092*/ 	.short	0x0024


	//----- nvinfo : EIATTR_SW_WAR
	.align		4
.L_49:
        /*0094*/ 	.byte	0x04, 0x36
        /*0096*/ 	.short	(.L_51 - .L_50)
.L_50:
        /*0098*/ 	.word	0x00000008
.L_51:


//--------------------- .nv.callgraph             --------------------------
	.section	.nv.callgraph,"",@"SHT_CUDA_CALLGRAPH"
	.align	4
	.sectionentsize	8
	.align		4
        /*0000*/ 	.word	0x00000000
	.align		4
        /*0004*/ 	.word	0xffffffff
	.align		4
        /*0008*/ 	.word	0x00000000
	.align		4
        /*000c*/ 	.word	0xfffffffe
	.align		4
        /*0010*/ 	.word	0x00000000
	.align		4
        /*0014*/ 	.word	0xfffffffd
	.align		4
        /*0018*/ 	.word	0x00000000
	.align		4
        /*001c*/ 	.word	0xfffffffc


//--------------------- .text._Z12matmul_tiledPKfS0_Pfiii --------------------------
	.section	.text._Z12matmul_tiledPKfS0_Pfiii,"ax",@progbits
	.align	128
        .global         _Z12matmul_tiledPKfS0_Pfiii
        .type           _Z12matmul_tiledPKfS0_Pfiii,@function
        .size           _Z12matmul_tiledPKfS0_Pfiii,(.L_x_9 - _Z12matmul_tiledPKfS0_Pfiii)
        .other          _Z12matmul_tiledPKfS0_Pfiii,@"STO_CUDA_ENTRY STV_DEFAULT"
_Z12matmul_tiledPKfS0_Pfiii:
.text._Z12matmul_tiledPKfS0_Pfiii:
[----:B------:R-:W-:Y:S01]  /*0000*/  LDC R1, c[0x0][0x37c] ;  /* 0x0000df00ff017b82 */ /* 0x000fe20000000800 */
[----:B------:R-:W0:Y:S01]  /*0010*/  S2R R0, SR_CTAID.Y ;  /* 0x0000000000007919 */ /* 0x000e220000002600 */
[----:B------:R-:W1:Y:S01]  /*0020*/  LDCU UR7, c[0x0][0x3a0] ;  /* 0x00007400ff0777ac */ /* 0x000e620008000800 */
[----:B------:R-:W-:Y:S01]  /*0030*/  HFMA2 R23, -RZ, RZ, 0, 0 ;  /* 0x00000000ff177431 */ /* 0x000fe200000001ff */
[----:B------:R-:W0:Y:S01]  /*0040*/  S2R R13, SR_TID.Y ;  /* 0x00000000000d7919 */ /* 0x000e220000002200 */
[----:B------:R-:W2:Y:S01]  /*0050*/  LDCU.64 UR8, c[0x0][0x358] ;  /* 0x00006b00ff0877ac */ /* 0x000ea20008000a00 */
[----:B------:R-:W3:Y:S01]  /*0060*/  S2R R6, SR_CTAID.X ;  /* 0x0000000000067919 */ /* 0x000ee20000002500 */
[----:B------:R-:W3:Y:S01]  /*0070*/  S2R R15, SR_TID.X ;  /* 0x00000000000f7919 */ /* 0x000ee20000002100 */
[----:B-1----:R-:W-:Y:S01]  /*0080*/  UISETP.GE.AND UP0, UPT, UR7, 0x1, UPT ;  /* 0x000000010700788c */ /* 0x002fe2000bf06270 */
[----:B0-----:R-:W-:Y:S02]  /*0090*/  LEA R0, R0, R13, 0x4 ;  /* 0x0000000d00007211 */ /* 0x001fe400078e20ff */
[----:B---3--:R-:W-:-:S06]  /*00a0*/  LEA R3, R6, R15, 0x4 ;  /* 0x0000000f06037211 */ /* 0x008fcc00078e20ff */
[----:B--2---:R-:W-:Y:S05]  /*00b0*/  BRA.U !UP0, `(.L_x_0) ;  /* 0x0000000d08247547 */ /* 0x004fea000b800000 */
[----:B------:R-:W0:Y:S01]  /*00c0*/  S2UR UR6, SR_CgaCtaId ;  /* 0x00000000000679c3 */ /* 0x000e220000008800 */
[----:B------:R-:W-:Y:S01]  /*00d0*/  UMOV UR4, 0x400 ;  /* 0x0000040000047882 */ /* 0x000fe20000000000 */
[----:B------:R-:W-:Y:S01]  /*00e0*/  UISETP.GE.U32.AND UP0, UPT, UR7, 0x11, UPT ;  /* 0x000000110700788c */ /* 0x000fe2000bf06070 */
[----:B------:R-:W-:Y:S01]  /*00f0*/  MOV R23, RZ ;  /* 0x000000ff00177202 */ /* 0x000fe20000000f00 */
[----:B------:R-:W-:Y:S02]  /*0100*/  UIADD3 UR5, UPT, UPT, UR4, 0x400, URZ ;  /* 0x0000040004057890 */ /* 0x000fe4000fffe0ff */
[----:B0-----:R-:W-:Y:S02]  /*0110*/  ULEA UR4, UR6, UR4, 0x18 ;  /* 0x0000000406047291 */ /* 0x001fe4000f8ec0ff */
[----:B------:R-:W-:Y:S02]  /*0120*/  ULEA UR5, UR6, UR5, 0x18 ;  /* 0x0000000506057291 */ /* 0x000fe4000f8ec0ff */
[----:B------:R-:W-:-:S02]  /*0130*/  UIADD3 UR6, UPT, UPT, UR7, 0xf, URZ ;  /* 0x0000000f07067890 */ /* 0x000fc4000fffe0ff */
[----:B------:R-:W-:Y:S01]  /*0140*/  LEA R2, R13, UR4, 0x6 ;  /* 0x000000040d027c11 */ /* 0x000fe2000f8e30ff */
[----:B------:R-:W-:Y:S01]  /*0150*/  UMOV UR4, URZ ;  /* 0x000000ff00047c82 */ /* 0x000fe20008000000 */
[C---:B------:R-:W-:Y:S02]  /*0160*/  LEA R16, R15.reuse, UR5, 0x2 ;  /* 0x000000050f107c11 */ /* 0x040fe4000f8e10ff */
[----:B------:R-:W-:Y:S02]  /*0170*/  LEA R22, R15, R2, 0x2 ;  /* 0x000000020f167211 */ /* 0x000fe400078e10ff */
[----:B------:R-:W-:Y:S01]  /*0180*/  LEA R20, R13, R16, 0x6 ;  /* 0x000000100d147211 */ /* 0x000fe200078e30ff */
[----:B------:R-:W-:Y:S06]  /*0190*/  BRA.U !UP0, `(.L_x_1) ;  /* 0x0000000508fc7547 */ /* 0x000fec000b800000 */
[----:B------:R-:W0:Y:S01]  /*01a0*/  LDCU.64 UR10, c[0x0][0x398] ;  /* 0x00007300ff0a77ac */ /* 0x000e220008000a00 */
[----:B------:R-:W1:Y:S01]  /*01b0*/  LDC R12, c[0x0][0x39c] ;  /* 0x0000e700ff0c7b82 */ /* 0x000e620000000800 */
[----:B------:R-:W-:Y:S01]  /*01c0*/  IADD3 R4, PT, PT, R13, 0x10, RZ ;  /* 0x000000100d047810 */ /* 0x000fe20007ffe0ff */
[----:B------:R-:W-:Y:S01]  /*01d0*/  IMAD R18, R0, UR7, R15 ;  /* 0x0000000700127c24 */ /* 0x000fe2000f8e020f */
[----:B------:R-:W-:Y:S01]  /*01e0*/  USHF.R.U32.HI UR4, URZ, 0x4, UR6 ;  /* 0x00000004ff047899 */ /* 0x000fe20008011606 */
[----:B------:R-:W-:Y:S01]  /*01f0*/  MOV R23, RZ ;  /* 0x000000ff00177202 */ /* 0x000fe20000000f00 */
[----:B------:R-:W2:Y:S01]  /*0200*/  LDCU UR5, c[0x0][0x3a0] ;  /* 0x00007400ff0577ac */ /* 0x000ea20008000800 */
[----:B------:R-:W-:Y:S02]  /*0210*/  MOV R17, R15 ;  /* 0x0000000f00117202 */ /* 0x000fe40000000f00 */
[----:B------:R-:W3:Y:S01]  /*0220*/  LDC.64 R24, c[0x0][0x380] ;  /* 0x0000e000ff187b82 */ /* 0x000ee20000000a00 */
[----:B------:R-:W-:Y:S01]  /*0230*/  ULOP3.LUT UR4, UR4, 0x7fffffe, URZ, 0xc0, !UPT ;  /* 0x07fffffe04047892 */ /* 0x000fe2000f8ec0ff */
[----:B------:R-:W-:-:S03]  /*0240*/  MOV R14, R13 ;  /* 0x0000000d000e7202 */ /* 0x000fc60000000f00 */
[----:B------:R-:W-:Y:S01]  /*0250*/  UIADD3 UR4, UPT, UPT, -UR4, URZ, URZ ;  /* 0x000000ff04047290 */ /* 0x000fe2000fffe1ff */
[--C-:B0-----:R-:W-:Y:S01]  /*0260*/  IMAD R4, R4, UR11, R15.reuse ;  /* 0x0000000b04047c24 */ /* 0x101fe2000f8e020f */
[----:B------:R-:W-:Y:S01]  /*0270*/  ISETP.GE.AND P1, PT, R0, UR10, PT ;  /* 0x0000000a00007c0c */ /* 0x000fe2000bf26270 */
[----:B------:R-:W-:-:S03]  /*0280*/  IMAD R19, R13, UR11, R15 ;  /* 0x0000000b0d137c24 */ /* 0x000fc6000f8e020f */
[C---:B------:R-:W-:Y:S02]  /*0290*/  LEA R21, R6.reuse, R4, 0x4 ;  /* 0x0000000406157211 */ /* 0x040fe400078e20ff */
[----:B--2---:R-:W-:-:S07]  /*02a0*/  LEA R19, R6, R19, 0x4 ;  /* 0x0000001306137211 */ /* 0x004fce00078e20ff */
.L_x_2:
[----:B-1----:R-:W-:Y:S01]  /*02b0*/  ISETP.GE.AND P0, PT, R3, R12, PT ;  /* 0x0000000c0300720c */ /* 0x002fe20003f06270 */
[----:B------:R-:W-:Y:S01]  /*02c0*/  UMOV UR7, UR5 ;  /* 0x0000000500077c82 */ /* 0x000fe20008000000 */
[----:B------:R-:W-:Y:S01]  /*02d0*/  HFMA2 R6, -RZ, RZ, 0, 0 ;  /* 0x00000000ff067431 */ /* 0x000fe200000001ff */
[----:B------:R-:W-:Y:S01]  /*02e0*/  ISETP.GE.OR P2, PT, R17, UR7, P1 ;  /* 0x0000000711007c0c */ /* 0x000fe20008f46670 */
[----:B---3--:R-:W-:Y:S01]  /*02f0*/  IMAD.WIDE R26, R18, 0x4, R24 ;  /* 0x00000004121a7825 */ /* 0x008fe200078e0218 */
[----:B------:R-:W-:Y:S02]  /*0300*/  ISETP.GE.OR P3, PT, R14, UR7, P0 ;  /* 0x000000070e007c0c */ /* 0x000fe40008766670 */
[----:B------:R-:W-:-:S09]  /*0310*/  MOV R29, RZ ;  /* 0x000000ff001d7202 */ /* 0x000fd20000000f00 */
[----:B------:R-:W2:Y:S02]  /*0320*/  @!P2 LDG.E R29, desc[UR8][R26.64] ;  /* 0x000000081a1da981 */ /* 0x000ea4000c1e1900 */
[----:B------:R-:W0:Y:S02]  /*0330*/  @!P3 LDC.64 R4, c[0x0][0x388] ;  /* 0x0000e200ff04bb82 */ /* 0x000e240000000a00 */
[----:B0-----:R-:W-:-:S05]  /*0340*/  @!P3 IMAD.WIDE R4, R19, 0x4, R4 ;  /* 0x000000041304b825 */ /* 0x001fca00078e0204 */
[----:B------:R-:W3:Y:S04]  /*0350*/  @!P3 LDG.E R6, desc[UR8][R4.64] ;  /* 0x000000080406b981 */ /* 0x000ee8000c1e1900 */
[----:B--2---:R-:W-:Y:S04]  /*0360*/  STS [R22], R29 ;  /* 0x0000001d16007388 */ /* 0x004fe80000000800 */
[----:B---3--:R-:W-:Y:S01]  /*0370*/  STS [R20], R6 ;  /* 0x0000000614007388 */ /* 0x008fe20000000800 */
[----:B------:R-:W-:Y:S06]  /*0380*/  BAR.SYNC.DEFER_BLOCKING 0x0 ;  /* 0x0000000000007b1d */ /* 0x000fec0000010000 */
[----:B------:R-:W-:Y:S04]  /*0390*/  LDS R28, [R16] ;  /* 0x00000000101c7984 */ /* 0x000fe80000000800 */
[----:B------:R-:W0:Y:S04]  /*03a0*/  LDS.128 R8, [R2] ;  /* 0x0000000002087984 */ /* 0x000e280000000c00 */
[----:B------:R-:W1:Y:S04]  /*03b0*/  LDS R5, [R16+0x40] ;  /* 0x0000400010057984 */ /* 0x000e680000000800 */
[----:B------:R-:W2:Y:S04]  /*03c0*/  LDS R7, [R16+0x80] ;  /* 0x0000800010077984 */ /* 0x000ea80000000800 */
[----:B------:R-:W-:Y:S01]  /*03d0*/  LDS R29, [R16+0x140] ;  /* 0x00014000101d7984 */ /* 0x000fe20000000800 */
[----:B0-----:R-:W-:-:S03]  /*03e0*/  FFMA R28, R8, R28, R23 ;  /* 0x0000001c081c7223 */ /* 0x001fc60000000017 */
[----:B------:R-:W0:Y:S01]  /*03f0*/  LDS R8, [R16+0xc0] ;  /* 0x0000c00010087984 */ /* 0x000e220000000800 */
[----:B-1----:R-:W-:-:S03]  /*0400*/  FFMA R28, R5, R9, R28 ;  /* 0x00000009051c7223 */ /* 0x002fc6000000001c */
[----:B------:R-:W-:Y:S01]  /*0410*/  LDS R9, [R16+0x100] ;  /* 0x0001000010097984 */ /* 0x000fe20000000800 */
[----:B--2---:R-:W-:-:S03]  /*0420*/  FFMA R23, R7, R10, R28 ;  /* 0x0000000a07177223 */ /* 0x004fc6000000001c */
[----:B------:R-:W1:Y:S01]  /*0430*/  LDS.128 R4, [R2+0x10] ;  /* 0x0000100002047984 */ /* 0x000e620000000c00 */
[----:B0-----:R-:W-:-:S03]  /*0440*/  FFMA R23, R8, R11, R23 ;  /* 0x0000000b08177223 */ /* 0x001fc60000000017 */
[----:B------:R-:W0:Y:S01]  /*0450*/  LDS R11, [R16+0x180] ;  /* 0x00018000100b7984 */ /* 0x000e220000000800 */
[----:B-1----:R-:W-:-:S03]  /*0460*/  FFMA R8, R4, R9, R23 ;  /* 0x0000000904087223 */ /* 0x002fc60000000017 */
[----:B------:R-:W1:Y:S01]  /*0470*/  LDS R4, [R16+0x1c0] ;  /* 0x0001c00010047984 */ /* 0x000e620000000800 */
[----:B------:R-:W-:-:S03]  /*0480*/  FFMA R8, R29, R5, R8 ;  /* 0x000000051d087223 */ /* 0x000fc60000000008 */
[----:B------:R-:W-:Y:S04]  /*0490*/  LDS R5, [R16+0x200] ;  /* 0x0002000010057984 */ /* 0x000fe80000000800 */
[----:B------:R-:W-:Y:S01]  /*04a0*/  LDS R29, [R16+0x240] ;  /* 0x00024000101d7984 */ /* 0x000fe20000000800 */
[----:B0-----:R-:W-:-:S03]  /*04b0*/  FFMA R23, R11, R6, R8 ;  /* 0x000000060b177223 */ /* 0x001fc60000000008 */
[----:B------:R-:W0:Y:S01]  /*04c0*/  LDS.128 R8, [R2+0x20] ;  /* 0x0000200002087984 */ /* 0x000e220000000c00 */
[----:B-1----:R-:W-:-:S03]  /*04d0*/  FFMA R23, R4, R7, R23 ;  /* 0x0000000704177223 */ /* 0x002fc60000000017 */
[----:B------:R-:W1:Y:S01]  /*04e0*/  LDS R7, [R16+0x280] ;  /* 0x0002800010077984 */ /* 0x000e620000000800 */
[----:B0-----:R-:W-:-:S03]  /*04f0*/  FFMA R4, R8, R5, R23 ;  /* 0x0000000508047223 */ /* 0x001fc60000000017 */
[----:B------:R-:W0:Y:S01]  /*0500*/  LDS R8, [R16+0x2c0] ;  /* 0x0002c00010087984 */ /* 0x000e220000000800 */
[----:B------:R-:W-:-:S03]  /*0510*/  FFMA R4, R29, R9, R4 ;  /* 0x000000091d047223 */ /* 0x000fc60000000004 */
[----:B------:R-:W-:Y:S01]  /*0520*/  LDS R9, [R16+0x300] ;  /* 0x0003000010097984 */ /* 0x000fe20000000800 */
[----:B-1----:R-:W-:-:S03]  /*0530*/  FFMA R23, R7, R10, R4 ;  /* 0x0000000a07177223 */ /* 0x002fc60000000004 */
[----:B------:R-:W1:Y:S01]  /*0540*/  LDS.128 R4, [R2+0x30] ;  /* 0x0000300002047984 */ /* 0x000e620000000c00 */
[----:B------:R-:W-:Y:S02]  /*0550*/  HFMA2 R29, -RZ, RZ, 0, 0 ;  /* 0x00000000ff1d7431 */ /* 0x000fe400000001ff */
[----:B0-----:R-:W-:Y:S02]  /*0560*/  FFMA R11, R8, R11, R23 ;  /* 0x0000000b080b7223 */ /* 0x001fe40000000017 */
[----:B------:R-:W0:Y:S02]  /*0570*/  LDS R23, [R16+0x340] ;  /* 0x0003400010177984 */ /* 0x000e240000000800 */
[----:B-1----:R-:W-:Y:S02]  /*0580*/  FFMA R10, R4, R9, R11 ;  /* 0x00000009040a7223 */ /* 0x002fe4000000000b */
[----:B------:R-:W1:Y:S04]  /*0590*/  LDS R11, [R16+0x380] ;  /* 0x00038000100b7984 */ /* 0x000e680000000800 */
[----:B------:R-:W2:Y:S01]  /*05a0*/  LDS R4, [R16+0x3c0] ;  /* 0x0003c00010047984 */ /* 0x000ea20000000800 */
[----:B------:R-:W-:Y:S01]  /*05b0*/  IADD3 R8, PT, PT, R17, 0x10, RZ ;  /* 0x0000001011087810 */ /* 0x000fe20007ffe0ff */
[----:B------:R-:W-:Y:S03]  /*05c0*/  BAR.SYNC.DEFER_BLOCKING 0x0 ;  /* 0x0000000000007b1d */ /* 0x000fe60000010000 */
[----:B------:R-:W-:-:S13]  /*05d0*/  ISETP.GE.OR P2, PT, R8, UR7, P1 ;  /* 0x0000000708007c0c */ /* 0x000fda0008f46670 */
[----:B------:R-:W3:Y:S01]  /*05e0*/  @!P2 LDG.E R29, desc[UR8][R26.64+0x40] ;  /* 0x000040081a1da981 */ /* 0x000ee2000c1e1900 */
[----:B------:R-:W-:-:S04]  /*05f0*/  IADD3 R8, PT, PT, R14, 0x10, RZ ;  /* 0x000000100e087810 */ /* 0x000fc80007ffe0ff */
[----:B------:R-:W-:-:S13]  /*0600*/  ISETP.GE.OR P0, PT, R8, UR7, P0 ;  /* 0x0000000708007c0c */ /* 0x000fda0008706670 */
[----:B------:R-:W4:Y:S01]  /*0610*/  @!P0 LDC.64 R8, c[0x0][0x388] ;  /* 0x0000e200ff088b82 */ /* 0x000f220000000a00 */
[----:B---3--:R4:W-:Y:S02]  /*0620*/  STS [R22], R29 ;  /* 0x0000001d16007388 */ /* 0x0089e40000000800 */
[----:B----4-:R-:W-:Y:S01]  /*0630*/  @!P0 IMAD.WIDE R28, R21, 0x4, R8 ;  /* 0x00000004151c8825 */ /* 0x010fe200078e0208 */
[----:B------:R-:W-:-:S06]  /*0640*/  MOV R9, RZ ;  /* 0x000000ff00097202 */ /* 0x000fcc0000000f00 */
[----:B------:R-:W3:Y:S01]  /*0650*/  @!P0 LDG.E R9, desc[UR8][R28.64] ;  /* 0x000000081c098981 */ /* 0x000ee2000c1e1900 */
[----:B0-----:R-:W-:-:S04]  /*0660*/  FFMA R10, R23, R5, R10 ;  /* 0x00000005170a7223 */ /* 0x001fc8000000000a */
[----:B-1----:R-:W-:-:S04]  /*0670*/  FFMA R27, R11, R6, R10 ;  /* 0x000000060b1b7223 */ /* 0x002fc8000000000a */
[----:B--2---:R-:W-:Y:S01]  /*0680*/  FFMA R7, R4, R7, R27 ;  /* 0x0000000704077223 */ /* 0x004fe2000000001b */
[----:B------:R-:W-:-:S04]  /*0690*/  UIADD3 UR4, UPT, UPT, UR4, 0x2, URZ ;  /* 0x0000000204047890 */ /* 0x000fc8000fffe0ff */
[----:B------:R-:W-:Y:S01]  /*06a0*/  UISETP.NE.AND UP0, UPT, UR4, URZ, UPT ;  /* 0x000000ff0400728c */ /* 0x000fe2000bf05270 */
[----:B------:R-:W-:Y:S02]  /*06b0*/  IADD3 R18, PT, PT, R18, 0x20, RZ ;  /* 0x0000002012127810 */ /* 0x000fe40007ffe0ff */
[----:B------:R-:W-:Y:S02]  /*06c0*/  IADD3 R14, PT, PT, R14, 0x20, RZ ;  /* 0x000000200e0e7810 */ /* 0x000fe40007ffe0ff */
[----:B------:R-:W-:Y:S02]  /*06d0*/  IADD3 R17, PT, PT, R17, 0x20, RZ ;  /* 0x0000002011117810 */ /* 0x000fe40007ffe0ff */
[C---:B------:R-:W-:Y:S02]  /*06e0*/  LEA R19, R12.reuse, R19, 0x5 ;  /* 0x000000130c137211 */ /* 0x040fe400078e28ff */
[----:B------:R-:W-:Y:S01]  /*06f0*/  LEA R21, R12, R21, 0x5 ;  /* 0x000000150c157211 */ /* 0x000fe200078e28ff */
[----:B---3--:R-:W-:Y:S01]  /*0700*/  STS [R20], R9 ;  /* 0x0000000914007388 */ /* 0x008fe20000000800 */
[----:B------:R-:W-:Y:S06]  /*0710*/  BAR.SYNC.DEFER_BLOCKING 0x0 ;  /* 0x0000000000007b1d */ /* 0x000fec0000010000 */
[----:B------:R-:W-:Y:S04]  /*0720*/  LDS R5, [R16] ;  /* 0x0000000010057984 */ /* 0x000fe80000000800 */
[----:B------:R-:W0:Y:S04]  /*0730*/  LDS.128 R8, [R2] ;  /* 0x0000000002087984 */ /* 0x000e280000000c00 */
[----:B------:R-:W1:Y:S04]  /*0740*/  LDS R6, [R16+0x40] ;  /* 0x0000400010067984 */ /* 0x000e680000000800 */
[----:B------:R-:W2:Y:S04]  /*0750*/  LDS R23, [R16+0x80] ;  /* 0x0000800010177984 */ /* 0x000ea80000000800 */
[----:B------:R-:W3:Y:S04]  /*0760*/  LDS R26, [R16+0xc0] ;  /* 0x0000c000101a7984 */ /* 0x000ee80000000800 */
[----:B------:R-:W-:Y:S01]  /*0770*/  LDS R29, [R16+0x140] ;  /* 0x00014000101d7984 */ /* 0x000fe20000000800 */
[----:B0-----:R-:W-:-:S04]  /*0780*/  FFMA R8, R8, R5, R7 ;  /* 0x0000000508087223 */ /* 0x001fc80000000007 */
[----:B-1----:R-:W-:Y:S02]  /*0790*/  FFMA R6, R6, R9, R8 ;  /* 0x0000000906067223 */ /* 0x002fe40000000008 */
[----:B------:R-:W-:Y:S02]  /*07a0*/  LDS R9, [R16+0x100] ;  /* 0x0001000010097984 */ /* 0x000fe40000000800 */
[----:B--2---:R-:W-:Y:S02]  /*07b0*/  FFMA R27, R23, R10, R6 ;  /* 0x0000000a171b7223 */ /* 0x004fe40000000006 */
[----:B------:R-:W0:Y:S04]  /*07c0*/  LDS.128 R4, [R2+0x10] ;  /* 0x0000100002047984 */ /* 0x000e280000000c00 */
[----:B------:R-:W1:Y:S01]  /*07d0*/  LDS R23, [R16+0x180] ;  /* 0x0001800010177984 */ /* 0x000e620000000800 */
[----:B---3--:R-:W-:-:S03]  /*07e0*/  FFMA R11, R26, R11, R27 ;  /* 0x0000000b1a0b7223 */ /* 0x008fc6000000001b */
[----:B------:R-:W2:Y:S01]  /*07f0*/  LDS R26, [R16+0x1c0] ;  /* 0x0001c000101a7984 */ /* 0x000ea20000000800 */
[----:B0-----:R-:W-:-:S03]  /*0800*/  FFMA R4, R4, R9, R11 ;  /* 0x0000000904047223 */ /* 0x001fc6000000000b */
[----:B------:R-:W-:Y:S01]  /*0810*/  LDS.128 R8, [R2+0x20] ;  /* 0x0000200002087984 */ /* 0x000fe20000000c00 */
[----:B------:R-:W-:-:S03]  /*0820*/  FFMA R4, R29, R5, R4 ;  /* 0x000000051d047223 */ /* 0x000fc60000000004 */
[----:B------:R-:W0:Y:S04]  /*0830*/  LDS R5, [R16+0x200] ;  /* 0x0002000010057984 */ /* 0x000e280000000800 */
[----:B------:R-:W3:Y:S01]  /*0840*/  LDS R29, [R16+0x240] ;  /* 0x00024000101d7984 */ /* 0x000ee20000000800 */
[----:B-1----:R-:W-:-:S03]  /*0850*/  FFMA R27, R23, R6, R4 ;  /* 0x00000006171b7223 */ /* 0x002fc60000000004 */
[----:B------:R-:W1:Y:S01]  /*0860*/  LDS R23, [R16+0x280] ;  /* 0x0002800010177984 */ /* 0x000e620000000800 */
[----:B--2---:R-:W-:-:S03]  /*0870*/  FFMA R7, R26, R7, R27 ;  /* 0x000000071a077223 */ /* 0x004fc6000000001b */
[----:B------:R-:W2:Y:S04]  /*0880*/  LDS R26, [R16+0x2c0] ;  /* 0x0002c000101a7984 */ /* 0x000ea80000000800 */
[----:B------:R-:W-:Y:S01]  /*0890*/  LDS R27, [R16+0x340] ;  /* 0x00034000101b7984 */ /* 0x000fe20000000800 */
[----:B0-----:R-:W-:-:S03]  /*08a0*/  FFMA R8, R8, R5, R7 ;  /* 0x0000000508087223 */ /* 0x001fc60000000007 */
[----:B------:R-:W-:Y:S01]  /*08b0*/  LDS.128 R4, [R2+0x30] ;  /* 0x0000300002047984 */ /* 0x000fe20000000c00 */
[----:B---3--:R-:W-:-:S03]  /*08c0*/  FFMA R8, R29, R9, R8 ;  /* 0x000000091d087223 */ /* 0x008fc60000000008 */
[----:B------:R-:W0:Y:S01]  /*08d0*/  LDS R9, [R16+0x300] ;  /* 0x0003000010097984 */ /* 0x000e220000000800 */
[----:B-1----:R-:W-:-:S03]  /*08e0*/  FFMA R23, R23, R10, R8 ;  /* 0x0000000a17177223 */ /* 0x002fc60000000008 */
[----:B------:R-:W1:Y:S01]  /*08f0*/  LDS R8, [R16+0x380] ;  /* 0x0003800010087984 */ /* 0x000e620000000800 */
[----:B--2---:R-:W-:-:S03]  /*0900*/  FFMA R11, R26, R11, R23 ;  /* 0x0000000b1a0b7223 */ /* 0x004fc60000000017 */
[----:B------:R-:W2:Y:S01]  /*0910*/  LDS R23, [R16+0x3c0] ;  /* 0x0003c00010177984 */ /* 0x000ea20000000800 */
[----:B0-----:R-:W-:-:S04]  /*0920*/  FFMA R4, R4, R9, R11 ;  /* 0x0000000904047223 */ /* 0x001fc8000000000b */
[----:B------:R-:W-:-:S04]  /*0930*/  FFMA R5, R27, R5, R4 ;  /* 0x000000051b057223 */ /* 0x000fc80000000004 */
[----:B-1----:R-:W-:-:S04]  /*0940*/  FFMA R6, R8, R6, R5 ;  /* 0x0000000608067223 */ /* 0x002fc80000000005 */
[----:B--2---:R-:W-:Y:S01]  /*0950*/  FFMA R23, R23, R7, R6 ;  /* 0x0000000717177223 */ /* 0x004fe20000000006 */
[----:B------:R-:W-:Y:S06]  /*0960*/  BAR.SYNC.DEFER_BLOCKING 0x0 ;  /* 0x0000000000007b1d */ /* 0x000fec0000010000 */
[----:B------:R-:W-:Y:S05]  /*0970*/  BRA.U UP0, `(.L_x_2) ;  /* 0xfffffff9004c7547 */ /* 0x000fea000b83ffff */
[----:B------:R-:W-:-:S12]  /*0980*/  ULOP3.LUT UR4, UR6, 0x7fffffe0, URZ, 0xc0, !UPT ;  /* 0x7fffffe006047892 */ /* 0x000fd8000f8ec0ff */
.L_x_1:
[----:B------:R-:W-:-:S09]  /*0990*/  ULOP3.LUT UP0, URZ, UR6, 0x10, URZ, 0xc0, !UPT ;  /* 0x0000001006ff7892 */ /* 0x000fd2000f80c0ff */
[----:B------:R-:W-:Y:S05]  /*09a0*/  BRA.U !UP0, `(.L_x_0) ;  /* 0x0000000108e87547 */ /* 0x000fea000b800000 */
[----:B------:R-:W0:Y:S01]  /*09b0*/  LDCU UR5, c[0x0][0x398] ;  /* 0x00007300ff0577ac */ /* 0x000e220008000800 */
[----:B------:R-:W-:Y:S01]  /*09c0*/  IADD3 R7, PT, PT, R15, UR4, RZ ;  /* 0x000000040f077c10 */ /* 0x000fe2000fffe0ff */
[----:B------:R-:W-:Y:S01]  /*09d0*/  HFMA2 R15, -RZ, RZ, 0, 0 ;  /* 0x00000000ff0f7431 */ /* 0x000fe200000001ff */
[----:B------:R-:W-:Y:S01]  /*09e0*/  IADD3 R6, PT, PT, R13, UR4, RZ ;  /* 0x000000040d067c10 */ /* 0x000fe2000fffe0ff */
[----:B------:R-:W1:Y:S01]  /*09f0*/  LDCU UR6, c[0x0][0x39c] ;  /* 0x00007380ff0677ac */ /* 0x000e620008000800 */
[----:B------:R-:W-:Y:S02]  /*0a00*/  ISETP.GE.AND P0, PT, R7, UR7, PT ;  /* 0x0000000707007c0c */ /* 0x000fe4000bf06270 */
[----:B------:R-:W-:Y:S02]  /*0a10*/  ISETP.GE.AND P1, PT, R6, UR7, PT ;  /* 0x0000000706007c0c */ /* 0x000fe4000bf26270 */
[----:B------:R-:W-:Y:S02]  /*0a20*/  MOV R25, RZ ;  /* 0x000000ff00197202 */ /* 0x000fe40000000f00 */
[----:B0-----:R-:W-:-:S02]  /*0a30*/  ISETP.GE.OR P0, PT, R0, UR5, P0 ;  /* 0x0000000500007c0c */ /* 0x001fc40008706670 */
[----:B-1----:R-:W-:-:S11]  /*0a40*/  ISETP.GE.OR P1, PT, R3, UR6, P1 ;  /* 0x0000000603007c0c */ /* 0x002fd60008f26670 */
[----:B------:R-:W0:Y:S01]  /*0a50*/  @!P0 LDC.64 R8, c[0x0][0x380] ;  /* 0x0000e000ff088b82 */ /* 0x000e220000000a00 */
[----:B------:R-:W-:Y:S02]  /*0a60*/  @!P0 IMAD R7, R0, UR7, R7 ;  /* 0x0000000700078c24 */ /* 0x000fe4000f8e0207 */
[----:B------:R-:W-:-:S05]  /*0a70*/  @!P1 IMAD R13, R6, UR6, R3 ;  /* 0x00000006060d9c24 */ /* 0x000fca000f8e0203 */
[----:B------:R-:W1:Y:S01]  /*0a80*/  @!P1 LDC.64 R4, c[0x0][0x388] ;  /* 0x0000e200ff049b82 */ /* 0x000e620000000a00 */
[----:B0-----:R-:W-:-:S05]  /*0a90*/  @!P0 IMAD.WIDE R8, R7, 0x4, R8 ;  /* 0x0000000407088825 */ /* 0x001fca00078e0208 */
[----:B------:R-:W2:Y:S01]  /*0aa0*/  @!P0 LDG.E R15, desc[UR8][R8.64] ;  /* 0x00000008080f8981 */ /* 0x000ea2000c1e1900 */
[----:B-1----:R-:W-:-:S05]  /*0ab0*/  @!P1 IMAD.WIDE R12, R13, 0x4, R4 ;  /* 0x000000040d0c9825 */ /* 0x002fca00078e0204 */
        /* <DEDUP_REMOVED lines=8> */
[----:B------:R-:W3:Y:S04]  /*0b40*/  LDS R26, [R16+0xc0] ;  /* 0x0000c000101a7984 */ /* 0x000ee80000000800 */
[----:B------:R-:W-:Y:S04]  /*0b50*/  LDS R17, [R16+0x100] ;  /* 0x0001000010117984 */ /* 0x000fe80000000800 */
[----:B------:R-:W4:Y:S04]  /*0b60*/  LDS.128 R8, [R2+0x10] ;  /* 0x0000100002087984 */ /* 0x000f280000000c00 */
[----:B------:R-:W5:Y:S04]  /*0b70*/  LDS R18, [R16+0x140] ;  /* 0x0001400010127984 */ /* 0x000f680000000800 */
[----:B------:R-:W5:Y:S04]  /*0b80*/  LDS R19, [R16+0x180] ;  /* 0x0001800010137984 */ /* 0x000f680000000800 */
[----:B------:R-:W5:Y:S04]  /*0b90*/  LDS R24, [R16+0x1c0] ;  /* 0x0001c00010187984 */ /* 0x000f680000000800 */
[----:B------:R-:W-:Y:S01]  /*0ba0*/  LDS R25, [R16+0x200] ;  /* 0x0002000010197984 */ /* 0x000fe20000000800 */
[----:B0-----:R-:W-:-:S03]  /*0bb0*/  FFMA R20, R4, R14, R23 ;  /* 0x0000000e04147223 */ /* 0x001fc60000000017 */
[----:B------:R-:W0:Y:S01]  /*0bc0*/  LDS.128 R12, [R2+0x20] ;  /* 0x00002000020c7984 */ /* 0x000e220000000c00 */
[----:B-1----:R-:W-:-:S03]  /*0bd0*/  FFMA R20, R27, R5, R20 ;  /* 0x000000051b147223 */ /* 0x002fc60000000014 */
[----:B------:R-:W1:Y:S01]  /*0be0*/  LDS R4, [R16+0x240] ;  /* 0x0002400010047984 */ /* 0x000e620000000800 */
[----:B--2---:R-:W-:-:S03]  /*0bf0*/  FFMA R21, R21, R6, R20 ;  /* 0x0000000615157223 */ /* 0x004fc60000000014 */
[----:B------:R-:W2:Y:S04]  /*0c00*/  LDS R5, [R16+0x280] ;  /* 0x0002800010057984 */ /* 0x000ea80000000800 */
[----:B------:R-:W2:Y:S01]  /*0c10*/  LDS R6, [R16+0x2c0] ;  /* 0x0002c00010067984 */ /* 0x000ea20000000800 */
[----:B---3--:R-:W-:-:S03]  /*0c20*/  FFMA R27, R26, R7, R21 ;  /* 0x000000071a1b7223 */ /* 0x008fc60000000015 */
[----:B------:R-:W-:Y:S04]  /*0c30*/  LDS R7, [R16+0x300] ;  /* 0x0003000010077984 */ /* 0x000fe80000000800 */
[----:B------:R-:W3:Y:S01]  /*0c40*/  LDS.128 R20, [R2+0x30] ;  /* 0x0000300002147984 */ /* 0x000ee20000000c00 */
[----:B----4-:R-:W-:-:S03]  /*0c50*/  FFMA R27, R8, R17, R27 ;  /* 0x00000011081b7223 */ /* 0x010fc6000000001b */
[----:B------:R-:W4:Y:S04]  /*0c60*/  LDS R26, [R16+0x340] ;  /* 0x00034000101a7984 */ /* 0x000f280000000800 */
[----:B------:R-:W4:Y:S01]  /*0c70*/  LDS R17, [R16+0x380] ;  /* 0x0003800010117984 */ /* 0x000f220000000800 */
[----:B-----5:R-:W-:-:S03]  /*0c80*/  FFMA R18, R18, R9, R27 ;  /* 0x0000000912127223 */ /* 0x020fc6000000001b */
[----:B------:R-:W5:Y:S01]  /*0c90*/  LDS R8, [R16+0x3c0] ;  /* 0x0003c00010087984 */ /* 0x000f620000000800 */
[----:B------:R-:W-:-:S04]  /*0ca0*/  FFMA R19, R19, R10, R18 ;  /* 0x0000000a13137223 */ /* 0x000fc80000000012 */
[----:B------:R-:W-:-:S04]  /*0cb0*/  FFMA R11, R24, R11, R19 ;  /* 0x0000000b180b7223 */ /* 0x000fc80000000013 */
[----:B0-----:R-:W-:-:S04]  /*0cc0*/  FFMA R11, R12, R25, R11 ;  /* 0x000000190c0b7223 */ /* 0x001fc8000000000b */
[----:B-1----:R-:W-:-:S04]  /*0cd0*/  FFMA R4, R4, R13, R11 ;  /* 0x0000000d04047223 */ /* 0x002fc8000000000b */
[----:B--2---:R-:W-:-:S04]  /*0ce0*/  FFMA R5, R5, R14, R4 ;  /* 0x0000000e05057223 */ /* 0x004fc80000000004 */
[----:B------:R-:W-:-:S04]  /*0cf0*/  FFMA R5, R6, R15, R5 ;  /* 0x0000000f06057223 */ /* 0x000fc80000000005 */
[----:B---3--:R-:W-:-:S04]  /*0d00*/  FFMA R5, R20, R7, R5 ;  /* 0x0000000714057223 */ /* 0x008fc80000000005 */
[----:B----4-:R-:W-:-:S04]  /*0d10*/  FFMA R26, R26, R21, R5 ;  /* 0x000000151a1a7223 */ /* 0x010fc80000000005 */
[----:B------:R-:W-:-:S04]  /*0d20*/  FFMA R17, R17, R22, R26 ;  /* 0x0000001611117223 */ /* 0x000fc8000000001a */
[----:B-----5:R-:W-:Y:S01]  /*0d30*/  FFMA R23, R8, R23, R17 ;  /* 0x0000001708177223 */ /* 0x020fe20000000011 */
[----:B------:R-:W-:Y:S06]  /*0d40*/  BAR.SYNC.DEFER_BLOCKING 0x0 ;  /* 0x0000000000007b1d */ /* 0x000fec0000010000 */
.L_x_0:
[----:B------:R-:W0:Y:S02]  /*0d50*/  LDCU.64 UR4, c[0x0][0x398] ;  /* 0x00007300ff0477ac */ /* 0x000e240008000a00 */
[----:B0-----:R-:W-:-:S04]  /*0d60*/  ISETP.GE.AND P0, PT, R3, UR5, PT ;  /* 0x0000000503007c0c */ /* 0x001fc8000bf06270 */
[----:B------:R-:W-:-:S13]  /*0d70*/  ISETP.GE.OR P0, PT, R0, UR4, P0 ;  /* 0x0000000400007c0c */ /* 0x000fda0008706670 */
[----:B------:R-:W-:Y:S05]  /*0d80*/  @P0 EXIT ;  /* 0x000000000000094d */ /* 0x000fea0003800000 */
[----:B------:R-:W0:Y:S01]  /*0d90*/  LDC.64 R4, c[0x0][0x390] ;  /* 0x0000e400ff047b82 */ /* 0x000e220000000a00 */
[----:B------:R-:W-:-:S04]  /*0da0*/  IMAD R3, R0, UR5, R3 ;  /* 0x0000000500037c24 */ /* 0x000fc8000f8e0203 */
[----:B0-----:R-:W-:-:S05]  /*0db0*/  IMAD.WIDE R2, R3, 0x4, R4 ;  /* 0x0000000403027825 */ /* 0x001fca00078e0204 */
[----:B------:R-:W-:Y:S01]  /*0dc0*/  STG.E desc[UR8][R2.64], R23 ;  /* 0x0000001702007986 */ /* 0x000fe2000c101908 */
[----:B------:R-:W-:Y:S05]  /*0dd0*/  EXIT ;  /* 0x000000000000794d */ /* 0x000fea0003800000 */
.L_x_3:
[----:B------:R-:W-:-:S00]  /*0de0*/  BRA `(.L_x_3) ;  /* 0xfffffffc00fc7947 */ /* 0x000fc0000383ffff */
[----:B------:R-:W-:-:S00]  /*0df0*/  NOP ;  /* 0x0000000000007918 */ /* 0x000fc00000000000 */
        /* <DEDUP_REMOVED lines=8> */
.L_x_9:


//--------------------- .text._Z12matmul_naivePKfS0_Pfiii --------------------------
	.section	.text._Z12matmul_naivePKfS0_Pfiii,"ax",@progbits
	.align	128
        .global         _Z12matmul_naivePKfS0_Pfiii
        .type           _Z12matmul_naivePKfS0_Pfiii,@function
        .size           _Z12matmul_naivePKfS0_Pfiii,(.L_x_10 - _Z12matmul_naivePKfS0_Pfiii)
        .other          _Z12matmul_naivePKfS0_Pfiii,@"STO_CUDA_ENTRY STV_DEFAULT"
_Z12matmul_naivePKfS0_Pfiii:
.text._Z12matmul_naivePKfS0_Pfiii:
[----:B------:R-:W-:Y:S01]  /*0000*/  LDC R1, c[0x0][0x37c] ;  /* 0x0000df00ff017b82 */ /* 0x000fe20000000800 */
[----:B------:R-:W0:Y:S07]  /*0010*/  S2R R5, SR_TID.X ;  /* 0x0000000000057919 */ /* 0x000e2e0000002100 */
[----:B------:R-:W0:Y:S01]  /*0020*/  S2UR UR4, SR_CTAID.X ;  /* 0x00000000000479c3 */ /* 0x000e220000002500 */
[----:B------:R-:W1:Y:S07]  /*0030*/  S2R R4, SR_TID.Y ;  /* 0x0000000000047919 */ /* 0x000e6e0000002200 */
[----:B------:R-:W0:Y:S08]  /*0040*/  LDC R0, c[0x0][0x360] ;  /* 0x0000d800ff007b82 */ /* 0x000e300000000800 */
[----:B------:R-:W1:Y:S08]  /*0050*/  S2UR UR5, SR_CTAID.Y ;  /* 0x00000000000579c3 */ /* 0x000e700000002600 */
[----:B------:R-:W1:Y:S08]  /*0060*/  LDC R19, c[0x0][0x364] ;  /* 0x0000d900ff137b82 */ /* 0x000e700000000800 */
[----:B------:R-:W2:Y:S01]  /*0070*/  LDC.64 R2, c[0x0][0x398] ;  /* 0x0000e600ff027b82 */ /* 0x000ea20000000a00 */
[----:B0-----:R-:W-:-:S02]  /*0080*/  IMAD R0, R0, UR4, R5 ;  /* 0x0000000400007c24 */ /* 0x001fc4000f8e0205 */
[----:B-1----:R-:W-:-:S03]  /*0090*/  IMAD R19, R19, UR5, R4 ;  /* 0x0000000513137c24 */ /* 0x002fc6000f8e0204 */
[----:B--2---:R-:W-:-:S04]  /*00a0*/  ISETP.GE.AND P0, PT, R0, R3, PT ;  /* 0x000000030000720c */ /* 0x004fc80003f06270 */
[----:B------:R-:W-:-:S13]  /*00b0*/  ISETP.GE.OR P0, PT, R19, R2, P0 ;  /* 0x000000021300720c */ /* 0x000fda0000706670 */
[----:B------:R-:W-:Y:S05]  /*00c0*/  @P0 EXIT ;  /* 0x000000000000094d */ /* 0x000fea0003800000 */
[----:B------:R-:W0:Y:S01]  /*00d0*/  LDC R2, c[0x0][0x3a0] ;  /* 0x0000e800ff027b82 */ /* 0x000e220000000800 */
[----:B------:R-:W1:Y:S01]  /*00e0*/  LDCU.64 UR4, c[0x0][0x358] ;  /* 0x00006b00ff0477ac */ /* 0x000e620008000a00 */
[----:B------:R-:W-:Y:S01]  /*00f0*/  HFMA2 R24, -RZ, RZ, 0, 0 ;  /* 0x00000000ff187431 */ /* 0x000fe200000001ff */
[----:B0-----:R-:W-:-:S13]  /*0100*/  ISETP.GE.AND P0, PT, R2, 0x1, PT ;  /* 0x000000010200780c */ /* 0x001fda0003f06270 */
[----:B-1----:R-:W-:Y:S05]  /*0110*/  @!P0 BRA `(.L_x_4) ;  /* 0x0000000400e08947 */ /* 0x002fea0003800000 */
[C---:B------:R-:W-:Y:S01]  /*0120*/  ISETP.GE.U32.AND P1, PT, R2.reuse, 0x8, PT ;  /* 0x000000080200780c */ /* 0x040fe20003f26070 */
[----:B------:R-:W-:Y:S01]  /*0130*/  IMAD R20, R19, R2, RZ ;  /* 0x0000000213147224 */ /* 0x000fe200078e02ff */
[----:B------:R-:W-:Y:S02]  /*0140*/  LOP3.LUT R27, R2, 0x7, RZ, 0xc0, !PT ;  /* 0x00000007021b7812 */ /* 0x000fe400078ec0ff */
[----:B------:R-:W-:Y:S02]  /*0150*/  MOV R24, RZ ;  /* 0x000000ff00187202 */ /* 0x000fe40000000f00 */
[----:B------:R-:W-:Y:S02]  /*0160*/  ISETP.NE.AND P0, PT, R27, RZ, PT ;  /* 0x000000ff1b00720c */ /* 0x000fe40003f05270 */
[----:B------:R-:W-:-:S05]  /*0170*/  MOV R21, RZ ;  /* 0x000000ff00157202 */ /* 0x000fca0000000f00 */
[----:B------:R-:W-:Y:S06]  /*0180*/  @!P1 BRA `(.L_x_5) ;  /* 0x0000000000c49947 */ /* 0x000fec0003800000 */
[----:B------:R-:W0:Y:S01]  /*0190*/  LDC.64 R4, c[0x0][0x380] ;  /* 0x0000e000ff047b82 */ /* 0x000e220000000a00 */
[----:B------:R-:W-:Y:S02]  /*01a0*/  LOP3.LUT R21, R2, 0x7ffffff8, RZ, 0xc0, !PT ;  /* 0x7ffffff802157812 */ /* 0x000fe400078ec0ff */
[----:B------:R-:W-:Y:S02]  /*01b0*/  MOV R24, RZ ;  /* 0x000000ff00187202 */ /* 0x000fe40000000f00 */
[----:B------:R-:W-:Y:S02]  /*01c0*/  MOV R18, R0 ;  /* 0x0000000000127202 */ /* 0x000fe40000000f00 */
[----:B------:R-:W-:Y:S01]  /*01d0*/  IADD3 R22, PT, PT, -R21, RZ, RZ ;  /* 0x000000ff15167210 */ /* 0x000fe20007ffe1ff */
[----:B0-----:R-:W-:-:S03]  /*01e0*/  IMAD.WIDE.U32 R4, R20, 0x4, R4 ;  /* 0x0000000414047825 */ /* 0x001fc600078e0004 */
[----:B------:R-:W-:-:S04]  /*01f0*/  IADD3 R6, P1, PT, R4, 0x10, RZ ;  /* 0x0000001004067810 */ /* 0x000fc80007f3e0ff */
[----:B------:R-:W-:-:S09]  /*0200*/  IADD3.X R7, PT, PT, RZ, R5, RZ, P1, !PT ;  /* 0x00000005ff077210 */ /* 0x000fd20000ffe4ff */
.L_x_6:
[----:B------:R-:W0:Y:S01]  /*0210*/  LDC.64 R16, c[0x0][0x388] ;  /* 0x0000e200ff107b82 */ /* 0x000e220000000a00 */
[----:B------:R-:W-:Y:S02]  /*0220*/  MOV R4, R6 ;  /* 0x0000000600047202 */ /* 0x000fe40000000f00 */
[----:B------:R-:W-:-:S05]  /*0230*/  MOV R5, R7 ;  /* 0x0000000700057202 */ /* 0x000fca0000000f00 */
[----:B------:R-:W2:Y:S04]  /*0240*/  LDG.E R25, desc[UR4][R4.64+-0x10] ;  /* 0xfffff00404197981 */ /* 0x000ea8000c1e1900 */
[----:B------:R-:W3:Y:S04]  /*0250*/  LDG.E R23, desc[UR4][R4.64+-0xc] ;  /* 0xfffff40404177981 */ /* 0x000ee8000c1e1900 */
[----:B------:R-:W4:Y:S04]  /*0260*/  LDG.E R29, desc[UR4][R4.64+-0x8] ;  /* 0xfffff804041d7981 */ /* 0x000f28000c1e1900 */
[----:B------:R-:W5:Y:S01]  /*0270*/  LDG.E R28, desc[UR4][R4.64+-0x4] ;  /* 0xfffffc04041c7981 */ /* 0x000f62000c1e1900 */
[----:B0-----:R-:W-:-:S05]  /*0280*/  IMAD.WIDE R16, R18, 0x4, R16 ;  /* 0x0000000412107825 */ /* 0x001fca00078e0210 */
[----:B------:R0:W2:Y:S01]  /*0290*/  LDG.E R26, desc[UR4][R16.64] ;  /* 0x00000004101a7981 */ /* 0x0000a2000c1e1900 */
[----:B------:R-:W-:-:S04]  /*02a0*/  IMAD.WIDE R14, R3, 0x4, R16 ;  /* 0x00000004030e7825 */ /* 0x000fc800078e0210 */
[C---:B------:R-:W-:Y:S02]  /*02b0*/  IMAD.WIDE R6, R3.reuse, 0x4, R14 ;  /* 0x0000000403067825 */ /* 0x040fe400078e020e */
[----:B------:R-:W3:Y:S02]  /*02c0*/  LDG.E R14, desc[UR4][R14.64] ;  /* 0x000000040e0e7981 */ /* 0x000ee4000c1e1900 */
[C---:B------:R-:W-:Y:S02]  /*02d0*/  IMAD.WIDE R10, R3.reuse, 0x4, R6 ;  /* 0x00000004030a7825 */ /* 0x040fe400078e0206 */
[----:B------:R-:W4:Y:S02]  /*02e0*/  LDG.E R6, desc[UR4][R6.64] ;  /* 0x0000000406067981 */ /* 0x000f24000c1e1900 */
[C---:B------:R-:W-:Y:S02]  /*02f0*/  IMAD.WIDE R8, R3.reuse, 0x4, R10 ;  /* 0x0000000403087825 */ /* 0x040fe400078e020a */
[----:B------:R-:W5:Y:S02]  /*0300*/  LDG.E R10, desc[UR4][R10.64] ;  /* 0x000000040a0a7981 */ /* 0x000f64000c1e1900 */
[----:B------:R-:W-:-:S02]  /*0310*/  IMAD.WIDE R12, R3, 0x4, R8 ;  /* 0x00000004030c7825 */ /* 0x000fc400078e0208 */
[----:B------:R-:W5:Y:S04]  /*0320*/  LDG.E R7, desc[UR4][R4.64] ;  /* 0x0000000404077981 */ /* 0x000f68000c1e1900 */
[----:B------:R-:W5:Y:S01]  /*0330*/  LDG.E R8, desc[UR4][R8.64] ;  /* 0x0000000408087981 */ /* 0x000f62000c1e1900 */
[----:B0-----:R-:W-:-:S03]  /*0340*/  IMAD.WIDE R16, R3, 0x4, R12 ;  /* 0x0000000403107825 */ /* 0x001fc600078e020c */
[----:B------:R-:W5:Y:S04]  /*0350*/  LDG.E R12, desc[UR4][R12.64] ;  /* 0x000000040c0c7981 */ /* 0x000f68000c1e1900 */
[----:B------:R-:W5:Y:S04]  /*0360*/  LDG.E R15, desc[UR4][R16.64] ;  /* 0x00000004100f7981 */ /* 0x000f68000c1e1900 */
[----:B------:R-:W5:Y:S04]  /*0370*/  LDG.E R9, desc[UR4][R4.64+0x4] ;  /* 0x0000040404097981 */ /* 0x000f68000c1e1900 */
[----:B------:R-:W5:Y:S01]  /*0380*/  LDG.E R11, desc[UR4][R4.64+0xc] ;  /* 0x00000c04040b7981 */ /* 0x000f62000c1e1900 */
[----:B--2---:R-:W-:Y:S01]  /*0390*/  FFMA R26, R25, R26, R24 ;  /* 0x0000001a191a7223 */ /* 0x004fe20000000018 */
[----:B------:R-:W-:-:S02]  /*03a0*/  IMAD.WIDE R24, R3, 0x4, R16 ;  /* 0x0000000403187825 */ /* 0x000fc400078e0210 */
[----:B------:R-:W2:Y:S04]  /*03b0*/  LDG.E R16, desc[UR4][R4.64+0x8] ;  /* 0x0000080404107981 */ /* 0x000ea8000c1e1900 */
[----:B------:R-:W2:Y:S01]  /*03c0*/  LDG.E R24, desc[UR4][R24.64] ;  /* 0x0000000418187981 */ /* 0x000ea2000c1e1900 */
[----:B---3--:R-:W-:Y:S01]  /*03d0*/  FFMA R14, R23, R14, R26 ;  /* 0x0000000e170e7223 */ /* 0x008fe2000000001a */
[----:B------:R-:W-:-:S03]  /*03e0*/  IADD3 R22, PT, PT, R22, 0x8, RZ ;  /* 0x0000000816167810 */ /* 0x000fc60007ffe0ff */
[----:B----4-:R-:W-:Y:S01]  /*03f0*/  FFMA R29, R29, R6, R14 ;  /* 0x000000061d1d7223 */ /* 0x010fe2000000000e */
[----:B------:R-:W-:-:S03]  /*0400*/  ISETP.NE.AND P1, PT, R22, RZ, PT ;  /* 0x000000ff1600720c */ /* 0x000fc60003f25270 */
[----:B-----5:R-:W-:Y:S01]  /*0410*/  FFMA R10, R28, R10, R29 ;  /* 0x0000000a1c0a7223 */ /* 0x020fe2000000001d */
[----:B------:R-:W-:-:S03]  /*0420*/  IADD3 R6, P2, PT, R4, 0x20, RZ ;  /* 0x0000002004067810 */ /* 0x000fc60007f5e0ff */
[----:B------:R-:W-:Y:S01]  /*0430*/  FFMA R8, R7, R8, R10 ;  /* 0x0000000807087223 */ /* 0x000fe2000000000a */
[----:B------:R-:W-:Y:S02]  /*0440*/  IADD3.X R7, PT, PT, RZ, R5, RZ, P2, !PT ;  /* 0x00000005ff077210 */ /* 0x000fe400017fe4ff */
[----:B------:R-:W-:Y:S01]  /*0450*/  LEA R18, R3, R18, 0x3 ;  /* 0x0000001203127211 */ /* 0x000fe200078e18ff */
[----:B------:R-:W-:-:S04]  /*0460*/  FFMA R9, R9, R12, R8 ;  /* 0x0000000c09097223 */ /* 0x000fc80000000008 */
[----:B--2---:R-:W-:-:S04]  /*0470*/  FFMA R16, R16, R15, R9 ;  /* 0x0000000f10107223 */ /* 0x004fc80000000009 */
[----:B------:R-:W-:Y:S01]  /*0480*/  FFMA R24, R11, R24, R16 ;  /* 0x000000180b187223 */ /* 0x000fe20000000010 */
[----:B------:R-:W-:Y:S06]  /*0490*/  @P1 BRA `(.L_x_6) ;  /* 0xfffffffc005c1947 */ /* 0x000fec000383ffff */
.L_x_5:
[----:B------:R-:W-:Y:S05]  /*04a0*/  @!P0 BRA `(.L_x_4) ;  /* 0x0000000000fc8947 */ /* 0x000fea0003800000 */
[----:B------:R-:W-:Y:S02]  /*04b0*/  ISETP.GE.U32.AND P1, PT, R27, 0x4, PT ;  /* 0x000000041b00780c */ /* 0x000fe40003f26070 */
[----:B------:R-:W-:-:S04]  /*04c0*/  LOP3.LUT R16, R2, 0x3, RZ, 0xc0, !PT ;  /* 0x0000000302107812 */ /* 0x000fc800078ec0ff */
[----:B------:R-:W-:-:S07]  /*04d0*/  ISETP.NE.AND P0, PT, R16, RZ, PT ;  /* 0x000000ff1000720c */ /* 0x000fce0003f05270 */
[----:B------:R-:W-:Y:S06]  /*04e0*/  @!P1 BRA `(.L_x_7) ;  /* 0x00000000006c9947 */ /* 0x000fec0003800000 */
[----:B------:R-:W0:Y:S01]  /*04f0*/  LDC.64 R6, c[0x0][0x388] ;  /* 0x0000e200ff067b82 */ /* 0x000e220000000a00 */
[----:B------:R-:W1:Y:S01]  /*0500*/  LDCU.64 UR6, c[0x0][0x380] ;  /* 0x00007000ff0677ac */ /* 0x000e620008000a00 */
[----:B------:R-:W-:Y:S01]  /*0510*/  IMAD R9, R21, R3, R0 ;  /* 0x0000000315097224 */ /* 0x000fe200078e0200 */
[CC--:B------:R-:W-:Y:S02]  /*0520*/  IADD3 R5, PT, PT, R20.reuse, R21.reuse, RZ ;  /* 0x0000001514057210 */ /* 0x0c0fe40007ffe0ff */
[----:B------:R-:W-:-:S03]  /*0530*/  IADD3 R10, P1, PT, R20, R21, RZ ;  /* 0x00000015140a7210 */ /* 0x000fc60007f3e0ff */
[----:B------:R-:W2:Y:S01]  /*0540*/  LDC.64 R14, c[0x0][0x380] ;  /* 0x0000e000ff0e7b82 */ /* 0x000ea20000000a00 */
[----:B0-----:R-:W-:-:S04]  /*0550*/  IMAD.WIDE R6, R9, 0x4, R6 ;  /* 0x0000000409067825 */ /* 0x001fc800078e0206 */
[----:B------:R-:W-:Y:S02]  /*0560*/  IMAD.WIDE R8, R3, 0x4, R6 ;  /* 0x0000000403087825 */ /* 0x000fe400078e0206 */
[----:B------:R-:W3:Y:S02]  /*0570*/  LDG.E R6, desc[UR4][R6.64] ;  /* 0x0000000406067981 */ /* 0x000ee4000c1e1900 */
[----:B--2---:R-:W-:Y:S01]  /*0580*/  IMAD.WIDE.U32 R14, R5, 0x4, R14 ;  /* 0x00000004050e7825 */ /* 0x004fe200078e000e */
[----:B------:R-:W-:Y:S02]  /*0590*/  IADD3.X R5, PT, PT, RZ, RZ, RZ, P1, !PT ;  /* 0x000000ffff057210 */ /* 0x000fe40000ffe4ff */
[----:B-1----:R-:W-:-:S03]  /*05a0*/  LEA R4, P1, R10, UR6, 0x2 ;  /* 0x000000060a047c11 */ /* 0x002fc6000f8210ff */
[----:B------:R-:W3:Y:S01]  /*05b0*/  LDG.E R15, desc[UR4][R14.64] ;  /* 0x000000040e0f7981 */ /* 0x000ee2000c1e1900 */
[----:B------:R-:W-:Y:S01]  /*05c0*/  LEA.HI.X R5, R10, UR7, R5, 0x2, P1 ;  /* 0x000000070a057c11 */ /* 0x000fe200088f1405 */
[C---:B------:R-:W-:Y:S02]  /*05d0*/  IMAD.WIDE R10, R3.reuse, 0x4, R8 ;  /* 0x00000004030a7825 */ /* 0x040fe400078e0208 */
[----:B------:R-:W2:Y:S04]  /*05e0*/  LDG.E R8, desc[UR4][R8.64] ;  /* 0x0000000408087981 */ /* 0x000ea8000c1e1900 */
[----:B------:R-:W2:Y:S01]  /*05f0*/  LDG.E R17, desc[UR4][R4.64+0x4] ;  /* 0x0000040404117981 */ /* 0x000ea2000c1e1900 */
[----:B------:R-:W-:-:S03]  /*0600*/  IMAD.WIDE R12, R3, 0x4, R10 ;  /* 0x00000004030c7825 */ /* 0x000fc600078e020a */
[----:B------:R-:W4:Y:S04]  /*0610*/  LDG.E R22, desc[UR4][R10.64] ;  /* 0x000000040a167981 */ /* 0x000f28000c1e1900 */
[----:B------:R-:W4:Y:S04]  /*0620*/  LDG.E R18, desc[UR4][R4.64+0x8] ;  /* 0x0000080404127981 */ /* 0x000f28000c1e1900 */
[----:B------:R-:W5:Y:S04]  /*0630*/  LDG.E R26, desc[UR4][R4.64+0xc] ;  /* 0x00000c04041a7981 */ /* 0x000f68000c1e1900 */
[----:B------:R-:W5:Y:S01]  /*0640*/  LDG.E R12, desc[UR4][R12.64] ;  /* 0x000000040c0c7981 */ /* 0x000f62000c1e1900 */
[----:B------:R-:W-:Y:S01]  /*0650*/  IADD3 R21, PT, PT, R21, 0x4, RZ ;  /* 0x0000000415157810 */ /* 0x000fe20007ffe0ff */
[----:B---3--:R-:W-:-:S04]  /*0660*/  FFMA R24, R15, R6, R24 ;  /* 0x000000060f187223 */ /* 0x008fc80000000018 */
[----:B--2---:R-:W-:-:S04]  /*0670*/  FFMA R17, R17, R8, R24 ;  /* 0x0000000811117223 */ /* 0x004fc80000000018 */
[----:B----4-:R-:W-:-:S04]  /*0680*/  FFMA R17, R18, R22, R17 ;  /* 0x0000001612117223 */ /* 0x010fc80000000011 */
[----:B-----5:R-:W-:-:S07]  /*0690*/  FFMA R24, R26, R12, R17 ;  /* 0x0000000c1a187223 */ /* 0x020fce0000000011 */
.L_x_7:
[----:B------:R-:W-:Y:S05]  /*06a0*/  @!P0 BRA `(.L_x_4) ;  /* 0x00000000007c8947 */ /* 0x000fea0003800000 */
[----:B------:R-:W-:Y:S01]  /*06b0*/  ISETP.NE.AND P1, PT, R16, 0x1, PT ;  /* 0x000000011000780c */ /* 0x000fe20003f25270 */
[----:B------:R-:W0:Y:S01]  /*06c0*/  LDC.64 R12, c[0x0][0x380] ;  /* 0x0000e000ff0c7b82 */ /* 0x000e220000000a00 */
[----:B------:R-:W-:-:S04]  /*06d0*/  LOP3.LUT R2, R2, 0x1, RZ, 0xc0, !PT ;  /* 0x0000000102027812 */ /* 0x000fc800078ec0ff */
[----:B------:R-:W-:-:S03]  /*06e0*/  ISETP.NE.U32.AND P0, PT, R2, 0x1, PT ;  /* 0x000000010200780c */ /* 0x000fc60003f05070 */
[----:B------:R-:W1:Y:S04]  /*06f0*/  LDC.64 R10, c[0x0][0x388] ;  /* 0x0000e200ff0a7b82 */ /* 0x000e680000000a00 */
[CC--:B------:R-:W-:Y:S02]  /*0700*/  @P1 IADD3 R15, PT, PT, R20.reuse, R21.reuse, RZ ;  /* 0x00000015140f1210 */ /* 0x0c0fe40007ffe0ff */
[----:B------:R-:W-:Y:S02]  /*0710*/  @P1 IADD3 R2, P2, PT, R20, R21, RZ ;  /* 0x0000001514021210 */ /* 0x000fe40007f5e0ff */
[----:B------:R-:W2:Y:S02]  /*0720*/  @P1 LDC.64 R4, c[0x0][0x380] ;  /* 0x0000e000ff041b82 */ /* 0x000ea40000000a00 */
[----:B------:R-:W-:-:S06]  /*0730*/  @P1 IADD3.X R14, PT, PT, RZ, RZ, RZ, P2, !PT ;  /* 0x000000ffff0e1210 */ /* 0x000fcc00017fe4ff */
[----:B------:R-:W3:Y:S01]  /*0740*/  LDC.64 R6, c[0x0][0x380] ;  /* 0x0000e000ff067b82 */ /* 0x000ee20000000a00 */
[----:B0-----:R-:W-:-:S04]  /*0750*/  @P1 IMAD.WIDE.U32 R12, R15, 0x4, R12 ;  /* 0x000000040f0c1825 */ /* 0x001fc800078e000c */
[C---:B------:R-:W-:Y:S01]  /*0760*/  @P1 IMAD R15, R21.reuse, R3, R0 ;  /* 0x00000003150f1224 */ /* 0x040fe200078e0200 */
[----:B------:R-:W-:Y:S01]  /*0770*/  @P1 IADD3 R21, PT, PT, R21, 0x2, RZ ;  /* 0x0000000215151810 */ /* 0x000fe20007ffe0ff */
[----:B------:R-:W4:Y:S01]  /*0780*/  @P1 LDG.E R13, desc[UR4][R12.64] ;  /* 0x000000040c0d1981 */ /* 0x000f22000c1e1900 */
[----:B------:R-:W0:Y:S01]  /*0790*/  LDC.64 R8, c[0x0][0x388] ;  /* 0x0000e200ff087b82 */ /* 0x000e220000000a00 */
[----:B-1----:R-:W-:Y:S01]  /*07a0*/  @P1 IMAD.WIDE R10, R15, 0x4, R10 ;  /* 0x000000040f0a1825 */ /* 0x002fe200078e020a */
[----:B------:R-:W-:Y:S02]  /*07b0*/  @!P0 IADD3 R17, PT, PT, R20, R21, RZ ;  /* 0x0000001514118210 */ /* 0x000fe40007ffe0ff */
[----:B--2---:R-:W-:Y:S01]  /*07c0*/  @P1 LEA R4, P2, R2, R4, 0x2 ;  /* 0x0000000402041211 */ /* 0x004fe200078410ff */
[----:B------:R-:W-:-:S03]  /*07d0*/  @!P0 IMAD R21, R21, R3, R0 ;  /* 0x0000000315158224 */ /* 0x000fc600078e0200 */
[----:B------:R-:W-:Y:S01]  /*07e0*/  @P1 LEA.HI.X R5, R2, R5, R14, 0x2, P2 ;  /* 0x0000000502051211 */ /* 0x000fe200010f140e */
[----:B------:R-:W-:Y:S01]  /*07f0*/  @P1 IMAD.WIDE R14, R3, 0x4, R10 ;  /* 0x00000004030e1825 */ /* 0x000fe200078e020a */
[----:B------:R-:W4:Y:S03]  /*0800*/  @P1 LDG.E R2, desc[UR4][R10.64] ;  /* 0x000000040a021981 */ /* 0x000f26000c1e1900 */
[----:B---3--:R-:W-:Y:S01]  /*0810*/  @!P0 IMAD.WIDE.U32 R6, R17, 0x4, R6 ;  /* 0x0000000411068825 */ /* 0x008fe200078e0006 */
[----:B------:R-:W2:Y:S04]  /*0820*/  @P1 LDG.E R5, desc[UR4][R4.64+0x4] ;  /* 0x0000040404051981 */ /* 0x000ea8000c1e1900 */
[----:B------:R-:W2:Y:S01]  /*0830*/  @P1 LDG.E R14, desc[UR4][R14.64] ;  /* 0x000000040e0e1981 */ /* 0x000ea2000c1e1900 */
[----:B0-----:R-:W-:-:S03]  /*0840*/  @!P0 IMAD.WIDE R8, R21, 0x4, R8 ;  /* 0x0000000415088825 */ /* 0x001fc600078e0208 */
[----:B------:R-:W3:Y:S04]  /*0850*/  @!P0 LDG.E R7, desc[UR4][R6.64] ;  /* 0x0000000406078981 */ /* 0x000ee8000c1e1900 */
[----:B------:R-:W3:Y:S01]  /*0860*/  @!P0 LDG.E R8, desc[UR4][R8.64] ;  /* 0x0000000408088981 */ /* 0x000ee2000c1e1900 */
[----:B----4-:R-:W-:-:S04]  /*0870*/  @P1 FFMA R2, R13, R2, R24 ;  /* 0x000000020d021223 */ /* 0x010fc80000000018 */
[----:B--2---:R-:W-:-:S04]  /*0880*/  @P1 FFMA R24, R5, R14, R2 ;  /* 0x0000000e05181223 */ /* 0x004fc80000000002 */
[----:B---3--:R-:W-:-:S07]  /*0890*/  @!P0 FFMA R24, R7, R8, R24 ;  /* 0x0000000807188223 */ /* 0x008fce0000000018 */
.L_x_4:
[----:B------:R-:W0:Y:S01]  /*08a0*/  LDC.64 R4, c[0x0][0x390] ;  /* 0x0000e400ff047b82 */ /* 0x000e220000000a00 */
[----:B------:R-:W-:-:S04]  /*08b0*/  IMAD R3, R19, R3, R0 ;  /* 0x0000000313037224 */ /* 0x000fc800078e0200 */
[----:B0-----:R-:W-:-:S05]  /*08c0*/  IMAD.WIDE R2, R3, 0x4, R4 ;  /* 0x0000000403027825 */ /* 0x001fca00078e0204 */
[----:B------:R-:W-:Y:S01]  /*08d0*/  STG.E desc[UR4][R2.64], R24 ;  /* 0x0000001802007986 */ /* 0x000fe2000c101904 */
[----:B------:R-:W-:Y:S05]  /*08e0*/  EXIT ;  /* 0x000000000000794d */ /* 0x000fea0003800000 */
.L_x_8:
        /* <DEDUP_REMOVED lines=9> */
.L_x_10:


//--------------------- .nv.shared._Z12matmul_tiledPKfS0_Pfiii --------------------------
	.section	.nv.shared._Z12matmul_tiledPKfS0_Pfiii,"aw",@nobits
	.sectionflags	@""
	.align	4
.nv.shared._Z12matmul_tiledPKfS0_Pfiii:
	.zero		3072


//--------------------- .nv.shared.reserved.0     --------------------------
	.section	.nv.shared.reserved.0,"aw",@nobits
	.weak		__nv_reservedSMEM_offset_0_alias
	.size		__nv_reservedSMEM_offset_0_alias, 0, 64
	.other		__nv_reservedSMEM_offset_0_alias,@"STO_CUDA_RESERVED_SHARED STV_DEFAULT"
__nv_reservedSMEM_offset_0_alias:
	.zero		0
	.zero		64


//--------------------- .nv.constant0._Z12matmul_tiledPKfS0_Pfiii --------------------------
	.section	.nv.constant0._Z12matmul_tiledPKfS0_Pfiii,"a",@progbits
	.sectionflags	@""
	.align	4
.nv.constant0._Z12matmul_tiledPKfS0_Pfiii:
	.zero		932


//--------------------- .nv.constant0._Z12matmul_naivePKfS0_Pfiii --------------------------
	.section	.nv.constant0._Z12matmul_naivePKfS0_Pfiii,"a",@progbits
	.sectionflags	@""
	.align	4
.nv.constant0._Z12matmul_naivePKfS0_Pfiii:
	.zero		932


//--------------------- SYMBOLS --------------------------

	.type		.nv.reservedSmem.offset0,@object
	.size		.nv.reservedSmem.offset0,0x4
	.type		.nv.reservedSmem.cap,@object
	.size		.nv.reservedSmem.cap,0x4
